	.target	sm_100a

	.elftype	@"ET_EXEC"


//--------------------- .note.nv.tkinfo           --------------------------
	.section	.note.nv.tkinfo,"",@"SHT_NOTE"
	.sectionflags	@"SHF_NOTE_NV_TKINFO"
	.tkinfo
        /*0018*/ 	.word	0x00000002
        /*0030*/ 	.string	""
        /*0030*/ 	.string	"ptxas"
        /*0030*/ 	.string	"Cuda compilation tools, release 13.0, V13.0.88"
        /*0030*/ 	.string	"Build cuda_13.0.r13.0/compiler.36424714_0"
        /*0030*/ 	.string	"-arch sm_100a -m 64 "



//--------------------- .note.nv.cuinfo           --------------------------
	.section	.note.nv.cuinfo,"",@"SHT_NOTE"
	.sectionflags	@"SHF_NOTE_NV_CUINFO"
        /*0018*/ 	.short	0x0002
        /*001a*/ 	.short	0x0064
        /*001c*/ 	.short	0x0082
	.zero		2


//--------------------- .nv.info                  --------------------------
	.section	.nv.info,"",@"SHT_CUDA_INFO"
	.align	4


	//----- nvinfo : EIATTR_REGCOUNT
	.align		4
        /*0000*/ 	.byte	0x04, 0x2f
        /*0002*/ 	.short	(.L_19 - .L_18)
	.align		4
.L_18:
        /*0004*/ 	.word	index@(_ZN7cutlass13device_kernelINS_4gemm6kernel13GemmUniversalIN4cute5tupleIJiiiiEEENS1_10collective13CollectiveMmaINS1_46MainloopSm100TmaUmmaWarpSpecializedBlockScaledILi10ELi2ELi2ENS5_IJNS4_1CILi1EEENSA_ILi4EEESB_EEEEENS5_IJNSA_ILi128EEESF_SF_EEENS5_IJNS_12float_e2m1_tENS_13float_ue4m3_tEEEENS5_IJNS5_IJlSB_lEEENS4_6LayoutINS5_IJNS5_IJNS5_IJNSA_ILi32EEESC_EEEiEEENS5_IJNS5_IJNSA_ILi16EEESC_EEEiEEENS5_IJSB_iEEEEEENS5_IJSR_NS5_IJNS5_IJNSA_ILi0EEESB_EEENSA_ILi512EEEEEENS5_IJSU_iEEEEEEEEEEESJ_S11_NS4_8TiledMMAINS4_8MMA_AtomIJNS4_17SM100_MMA_MXF4_SSISH_SH_fSI_Li128ELi128ELi16ELNS4_4UMMA5MajorE0ELS16_0ELNS15_7ScaleInE0ELS17_0EEEEEENSL_INS5_IJSB_SB_SB_EEENS5_IJSU_SU_SU_EEEEENS5_IJNS4_10UnderscoreES1D_S1D_EEEEENS5_IJNS4_23SM90_TMA_LOAD_MULTICASTES1G_EEENS5_IJNS4_14ComposedLayoutINS4_7SwizzleILi2ELi4ELi3EEENS4_18smem_ptr_flag_bitsILi4EEENSL_INS5_IJNSA_ILi8EEESF_EEENS5_IJSF_SB_EEEEEEENSL_INS5_IJNS5_IJNS5_IJSN_SB_EEESQ_EEESB_NS5_IJSB_NSA_ILi2EEEEEEEEENS5_IJNS5_IJNS5_IJSQ_SW_EEESV_EEESU_NS5_IJSC_SW_EEEEEEEEEEEvNS4_8identityENS5_IJNS4_13SM90_TMA_LOADES24_EEES22_vS23_EENS_8epilogue10collective18CollectiveEpilogueINS27_23Sm100TmaWarpSpecializedILi4ELi2ELi32ELb1ELb0EEEJSG_NS5_IJNSL_ISF_SB_EENSL_ISM_SB_EEEEENS_10bfloat16_tESK_S2F_SK_NS27_6fusion15FusionCallbacksIS2B_NS2G_17LinearCombinationIS2F_fS2F_fLNS_15FloatRoundStyleE2EEESG_S2E_JEEENS4_5SM1004TMEM4LOAD26SM100_TMEM_LOAD_32dp32b32xES24_NS1I_IS1K_NS1L_ILi16EEENSL_INS5_IJS1N_SM_EEENS5_IJSM_SB_EEEEEEENS4_39AutoVectorizingCopyWithAssumedAlignmentILi128EEENS4_14SM90_TMA_STOREES2U_S2W_S2W_EEEvvEEEEvNT_6ParamsE)
        /*0008*/ 	.word	0x0000006e


	//----- nvinfo : EIATTR_FRAME_SIZE
	.align		4
.L_19:
        /*000c*/ 	.byte	0x04, 0x11
        /*000e*/ 	.short	(.L_21 - .L_20)
	.align		4
.L_20:
        /*0010*/ 	.word	index@($__internal_2_$__cuda_sm10x_tcgen05_guardrail_trap_unallocated_columns_being_dealloced)
        /*0014*/ 	.word	0x00000000


	//----- nvinfo : EIATTR_FRAME_SIZE
	.align		4
.L_21:
        /*0018*/ 	.byte	0x04, 0x11
        /*001a*/ 	.short	(.L_23 - .L_22)
	.align		4
.L_22:
        /*001c*/ 	.word	index@($__internal_1_$__cuda_sm10x_tcgen05_guardrail_trap_phase_invalid_during_alloc)
        /*0020*/ 	.word	0x00000000


	//----- nvinfo : EIATTR_FRAME_SIZE
	.align		4
.L_23:
        /*0024*/ 	.byte	0x04, 0x11
        /*0026*/ 	.short	(.L_25 - .L_24)
	.align		4
.L_24:
        /*0028*/ 	.word	index@($__internal_0_$__cuda_sm10x_tcgen05_guardrail_trap_col_being_dealloced_not_returned_by_alloc)
        /*002c*/ 	.word	0x00000000


	//----- nvinfo : EIATTR_FRAME_SIZE
	.align		4
.L_25:
        /*0030*/ 	.byte	0x04, 0x11
        /*0032*/ 	.short	(.L_27 - .L_26)
	.align		4
.L_26:
        /*0034*/ 	.word	index@(_ZN7cutlass13device_kernelINS_4gemm6kernel13GemmUniversalIN4cute5tupleIJiiiiEEENS1_10collective13CollectiveMmaINS1_46MainloopSm100TmaUmmaWarpSpecializedBlockScaledILi10ELi2ELi2ENS5_IJNS4_1CILi1EEENSA_ILi4EEESB_EEEEENS5_IJNSA_ILi128EEESF_SF_EEENS5_IJNS_12float_e2m1_tENS_13float_ue4m3_tEEEENS5_IJNS5_IJlSB_lEEENS4_6LayoutINS5_IJNS5_IJNS5_IJNSA_ILi32EEESC_EEEiEEENS5_IJNS5_IJNSA_ILi16EEESC_EEEiEEENS5_IJSB_iEEEEEENS5_IJSR_NS5_IJNS5_IJNSA_ILi0EEESB_EEENSA_ILi512EEEEEENS5_IJSU_iEEEEEEEEEEESJ_S11_NS4_8TiledMMAINS4_8MMA_AtomIJNS4_17SM100_MMA_MXF4_SSISH_SH_fSI_Li128ELi128ELi16ELNS4_4UMMA5MajorE0ELS16_0ELNS15_7ScaleInE0ELS17_0EEEEEENSL_INS5_IJSB_SB_SB_EEENS5_IJSU_SU_SU_EEEEENS5_IJNS4_10UnderscoreES1D_S1D_EEEEENS5_IJNS4_23SM90_TMA_LOAD_MULTICASTES1G_EEENS5_IJNS4_14ComposedLayoutINS4_7SwizzleILi2ELi4ELi3EEENS4_18smem_ptr_flag_bitsILi4EEENSL_INS5_IJNSA_ILi8EEESF_EEENS5_IJSF_SB_EEEEEEENSL_INS5_IJNS5_IJNS5_IJSN_SB_EEESQ_EEESB_NS5_IJSB_NSA_ILi2EEEEEEEEENS5_IJNS5_IJNS5_IJSQ_SW_EEESV_EEESU_NS5_IJSC_SW_EEEEEEEEEEEvNS4_8identityENS5_IJNS4_13SM90_TMA_LOADES24_EEES22_vS23_EENS_8epilogue10collective18CollectiveEpilogueINS27_23Sm100TmaWarpSpecializedILi4ELi2ELi32ELb1ELb0EEEJSG_NS5_IJNSL_ISF_SB_EENSL_ISM_SB_EEEEENS_10bfloat16_tESK_S2F_SK_NS27_6fusion15FusionCallbacksIS2B_NS2G_17LinearCombinationIS2F_fS2F_fLNS_15FloatRoundStyleE2EEESG_S2E_JEEENS4_5SM1004TMEM4LOAD26SM100_TMEM_LOAD_32dp32b32xES24_NS1I_IS1K_NS1L_ILi16EEENSL_INS5_IJS1N_SM_EEENS5_IJSM_SB_EEEEEEENS4_39AutoVectorizingCopyWithAssumedAlignmentILi128EEENS4_14SM90_TMA_STOREES2U_S2W_S2W_EEEvvEEEEvNT_6ParamsE)
        /*0038*/ 	.word	0x00000000


	//----- nvinfo : EIATTR_MIN_STACK_SIZE
	.align		4
.L_27:
        /*003c*/ 	.byte	0x04, 0x12
        /*003e*/ 	.short	(.L_29 - .L_28)
	.align		4
.L_28:
        /*0040*/ 	.word	index@(_ZN7cutlass13device_kernelINS_4gemm6kernel13GemmUniversalIN4cute5tupleIJiiiiEEENS1_10collective13CollectiveMmaINS1_46MainloopSm100TmaUmmaWarpSpecializedBlockScaledILi10ELi2ELi2ENS5_IJNS4_1CILi1EEENSA_ILi4EEESB_EEEEENS5_IJNSA_ILi128EEESF_SF_EEENS5_IJNS_12float_e2m1_tENS_13float_ue4m3_tEEEENS5_IJNS5_IJlSB_lEEENS4_6LayoutINS5_IJNS5_IJNS5_IJNSA_ILi32EEESC_EEEiEEENS5_IJNS5_IJNSA_ILi16EEESC_EEEiEEENS5_IJSB_iEEEEEENS5_IJSR_NS5_IJNS5_IJNSA_ILi0EEESB_EEENSA_ILi512EEEEEENS5_IJSU_iEEEEEEEEEEESJ_S11_NS4_8TiledMMAINS4_8MMA_AtomIJNS4_17SM100_MMA_MXF4_SSISH_SH_fSI_Li128ELi128ELi16ELNS4_4UMMA5MajorE0ELS16_0ELNS15_7ScaleInE0ELS17_0EEEEEENSL_INS5_IJSB_SB_SB_EEENS5_IJSU_SU_SU_EEEEENS5_IJNS4_10UnderscoreES1D_S1D_EEEEENS5_IJNS4_23SM90_TMA_LOAD_MULTICASTES1G_EEENS5_IJNS4_14ComposedLayoutINS4_7SwizzleILi2ELi4ELi3EEENS4_18smem_ptr_flag_bitsILi4EEENSL_INS5_IJNSA_ILi8EEESF_EEENS5_IJSF_SB_EEEEEEENSL_INS5_IJNS5_IJNS5_IJSN_SB_EEESQ_EEESB_NS5_IJSB_NSA_ILi2EEEEEEEEENS5_IJNS5_IJNS5_IJSQ_SW_EEESV_EEESU_NS5_IJSC_SW_EEEEEEEEEEEvNS4_8identityENS5_IJNS4_13SM90_TMA_LOADES24_EEES22_vS23_EENS_8epilogue10collective18CollectiveEpilogueINS27_23Sm100TmaWarpSpecializedILi4ELi2ELi32ELb1ELb0EEEJSG_NS5_IJNSL_ISF_SB_EENSL_ISM_SB_EEEEENS_10bfloat16_tESK_S2F_SK_NS27_6fusion15FusionCallbacksIS2B_NS2G_17LinearCombinationIS2F_fS2F_fLNS_15FloatRoundStyleE2EEESG_S2E_JEEENS4_5SM1004TMEM4LOAD26SM100_TMEM_LOAD_32dp32b32xES24_NS1I_IS1K_NS1L_ILi16EEENSL_INS5_IJS1N_SM_EEENS5_IJSM_SB_EEEEEEENS4_39AutoVectorizingCopyWithAssumedAlignmentILi128EEENS4_14SM90_TMA_STOREES2U_S2W_S2W_EEEvvEEEEvNT_6ParamsE)
        /*0044*/ 	.word	0x00000000
.L_29:


//--------------------- .nv.compat                --------------------------
	.section	.nv.compat,"",@"SHT_CUDA_COMPAT_INFO"
	.align	4
        /*0000*/ 	.byte	0x02, 0x09, 0x01, 0x00, 0x02, 0x02, 0x02, 0x00, 0x02, 0x05, 0x05, 0x00, 0x03, 0x07, 0x01, 0x01
        /*0010*/ 	.byte	0x02, 0x03, 0x01, 0x00, 0x02, 0x06, 0x01, 0x00, 0x04, 0x0b, 0x08, 0x00, 0x09, 0x00, 0x00, 0x00
        /*0020*/ 	.byte	0x00, 0x00, 0x00, 0x00


//--------------------- .nv.info._ZN7cutlass13device_kernelINS_4gemm6kernel13GemmUniversalIN4cute5tupleIJiiiiEEENS1_10collective13CollectiveMmaINS1_46MainloopSm100TmaUmmaWarpSpecializedBlockScaledILi10ELi2ELi2ENS5_IJNS4_1CILi1EEENSA_ILi4EEESB_EEEEENS5_IJNSA_ILi128EEESF_SF_EEENS5_IJNS_12float_e2m1_tENS_13float_ue4m3_tEEEENS5_IJNS5_IJlSB_lEEENS4_6LayoutINS5_IJNS5_IJNS5_IJNSA_ILi32EEESC_EEEiEEENS5_IJNS5_IJNSA_ILi16EEESC_EEEiEEENS5_IJSB_iEEEEEENS5_IJSR_NS5_IJNS5_IJNSA_ILi0EEESB_EEENSA_ILi512EEEEEENS5_IJSU_iEEEEEEEEEEESJ_S11_NS4_8TiledMMAINS4_8MMA_AtomIJNS4_17SM100_MMA_MXF4_SSISH_SH_fSI_Li128ELi128ELi16ELNS4_4UMMA5MajorE0ELS16_0ELNS15_7ScaleInE0ELS17_0EEEEEENSL_INS5_IJSB_SB_SB_EEENS5_IJSU_SU_SU_EEEEENS5_IJNS4_10UnderscoreES1D_S1D_EEEEENS5_IJNS4_23SM90_TMA_LOAD_MULTICASTES1G_EEENS5_IJNS4_14ComposedLayoutINS4_7SwizzleILi2ELi4ELi3EEENS4_18smem_ptr_flag_bitsILi4EEENSL_INS5_IJNSA_ILi8EEESF_EEENS5_IJSF_SB_EEEEEEENSL_INS5_IJNS5_IJNS5_IJSN_SB_EEESQ_EEESB_NS5_IJSB_NSA_ILi2EEEEEEEEENS5_IJNS5_IJNS5_IJSQ_SW_EEESV_EEESU_NS5_IJSC_SW_EEEEEEEEEEEvNS4_8identityENS5_IJNS4_13SM90_TMA_LOADES24_EEES22_vS23_EENS_8epilogue10collective18CollectiveEpilogueINS27_23Sm100TmaWarpSpecializedILi4ELi2ELi32ELb1ELb0EEEJSG_NS5_IJNSL_ISF_SB_EENSL_ISM_SB_EEEEENS_10bfloat16_tESK_S2F_SK_NS27_6fusion15FusionCallbacksIS2B_NS2G_17LinearCombinationIS2F_fS2F_fLNS_15FloatRoundStyleE2EEESG_S2E_JEEENS4_5SM1004TMEM4LOAD26SM100_TMEM_LOAD_32dp32b32xES24_NS1I_IS1K_NS1L_ILi16EEENSL_INS5_IJS1N_SM_EEENS5_IJSM_SB_EEEEEEENS4_39AutoVectorizingCopyWithAssumedAlignmentILi128EEENS4_14SM90_TMA_STOREES2U_S2W_S2W_EEEvvEEEEvNT_6ParamsE --------------------------
	.section	.nv.info._ZN7cutlass13device_kernelINS_4gemm6kernel13GemmUniversalIN4cute5tupleIJiiiiEEENS1_10collective13CollectiveMmaINS1_46MainloopSm100TmaUmmaWarpSpecializedBlockScaledILi10ELi2ELi2ENS5_IJNS4_1CILi1EEENSA_ILi4EEESB_EEEEENS5_IJNSA_ILi128EEESF_SF_EEENS5_IJNS_12float_e2m1_tENS_13float_ue4m3_tEEEENS5_IJNS5_IJlSB_lEEENS4_6LayoutINS5_IJNS5_IJNS5_IJNSA_ILi32EEESC_EEEiEEENS5_IJNS5_IJNSA_ILi16EEESC_EEEiEEENS5_IJSB_iEEEEEENS5_IJSR_NS5_IJNS5_IJNSA_ILi0EEESB_EEENSA_ILi512EEEEEENS5_IJSU_iEEEEEEEEEEESJ_S11_NS4_8TiledMMAINS4_8MMA_AtomIJNS4_17SM100_MMA_MXF4_SSISH_SH_fSI_Li128ELi128ELi16ELNS4_4UMMA5MajorE0ELS16_0ELNS15_7ScaleInE0ELS17_0EEEEEENSL_INS5_IJSB_SB_SB_EEENS5_IJSU_SU_SU_EEEEENS5_IJNS4_10UnderscoreES1D_S1D_EEEEENS5_IJNS4_23SM90_TMA_LOAD_MULTICASTES1G_EEENS5_IJNS4_14ComposedLayoutINS4_7SwizzleILi2ELi4ELi3EEENS4_18smem_ptr_flag_bitsILi4EEENSL_INS5_IJNSA_ILi8EEESF_EEENS5_IJSF_SB_EEEEEEENSL_INS5_IJNS5_IJNS5_IJSN_SB_EEESQ_EEESB_NS5_IJSB_NSA_ILi2EEEEEEEEENS5_IJNS5_IJNS5_IJSQ_SW_EEESV_EEESU_NS5_IJSC_SW_EEEEEEEEEEEvNS4_8identityENS5_IJNS4_13SM90_TMA_LOADES24_EEES22_vS23_EENS_8epilogue10collective18CollectiveEpilogueINS27_23Sm100TmaWarpSpecializedILi4ELi2ELi32ELb1ELb0EEEJSG_NS5_IJNSL_ISF_SB_EENSL_ISM_SB_EEEEENS_10bfloat16_tESK_S2F_SK_NS27_6fusion15FusionCallbacksIS2B_NS2G_17LinearCombinationIS2F_fS2F_fLNS_15FloatRoundStyleE2EEESG_S2E_JEEENS4_5SM1004TMEM4LOAD26SM100_TMEM_LOAD_32dp32b32xES24_NS1I_IS1K_NS1L_ILi16EEENSL_INS5_IJS1N_SM_EEENS5_IJSM_SB_EEEEEEENS4_39AutoVectorizingCopyWithAssumedAlignmentILi128EEENS4_14SM90_TMA_STOREES2U_S2W_S2W_EEEvvEEEEvNT_6ParamsE,"",@"SHT_CUDA_INFO"
	.sectionflags	@""
	.align	4


	//----- nvinfo : EIATTR_CUDA_API_VERSION
	.align		4
        /*0000*/ 	.byte	0x04, 0x37
        /*0002*/ 	.short	(.L_31 - .L_30)
.L_30:
        /*0004*/ 	.word	0x00000082


	//----- nvinfo : EIATTR_KPARAM_INFO
	.align		4
.L_31:
        /*0008*/ 	.byte	0x04, 0x17
        /*000a*/ 	.short	(.L_33 - .L_32)
.L_32:
        /*000c*/ 	.word	0x00000000
        /*0010*/ 	.short	0x0000
        /*0012*/ 	.short	0x0000
        /*0014*/ 	.byte	0x00, 0xf0, 0x01, 0x30


	//----- nvinfo : EIATTR_AT_ENTRY_FRAGMENTS
	.align		4
.L_33:
        /*0018*/ 	.byte	0x04, 0x4f
        /*001a*/ 	.short	(.L_35 - .L_34)


	//   ....[0]....
.L_34:
        /*001c*/ 	.word	0x00000006


	//----- nvinfo : EIATTR_RESERVED_SMEM_USED
	.align		4
.L_35:
        /*0020*/ 	.byte	0x01, 0x41
	.zero		2


	//----- nvinfo : EIATTR_SPARSE_MMA_MASK
	.align		4
        /*0024*/ 	.byte	0x03, 0x50
        /*0026*/ 	.short	0x0000


	//----- nvinfo : EIATTR_TCGEN05_1CTA_USED
	.align		4
        /*0028*/ 	.byte	0x01, 0x51
	.zero		2


	//----- nvinfo : EIATTR_MAXREG_COUNT
	.align		4
        /*002c*/ 	.byte	0x03, 0x1b
        /*002e*/ 	.short	0x00ff


	//----- nvinfo : EIATTR_NUM_BARRIERS
	.align		4
        /*0030*/ 	.byte	0x02, 0x4c
        /*0032*/ 	.byte	0x07
	.zero		1


	//----- nvinfo : EIATTR_EXTERNS
	.align		4
        /*0034*/ 	.byte	0x04, 0x0f
        /*0036*/ 	.short	(.L_37 - .L_36)


	//   ....[0]....
	.align		4
.L_36:
        /*0038*/ 	.word	index@(__assertfail)


	//----- nvinfo : EIATTR_MERCURY_ISA_VERSION
	.align		4
.L_37:
        /*003c*/ 	.byte	0x03, 0x5f
        /*003e*/ 	.short	0x0101


	//----- nvinfo : EIATTR_INT_WARP_WIDE_INSTR_OFFSETS
	.align		4
        /*0040*/ 	.byte	0x04, 0x31
        /*0042*/ 	.short	(.L_39 - .L_38)


	//   ....[0]....
.L_38:
        /*0044*/ 	.word	0x00002480


	//   ....[1]....
        /*0048*/ 	.word	0x000042a0


	//   ....[2]....
        /*004c*/ 	.word	0x000042d0


	//   ....[3]....
        /*0050*/ 	.word	0x00004320


	//   ....[4]....
        /*0054*/ 	.word	0x00004be0


	//   ....[5]....
        /*0058*/ 	.word	0x00004c40


	//   ....[6]....
        /*005c*/ 	.word	0x00004d20


	//   ....[7]....
        /*0060*/ 	.word	0x00004d90


	//   ....[8]....
        /*0064*/ 	.word	0x00004ea0


	//   ....[9]....
        /*0068*/ 	.word	0x00004f30


	//   ....[10]....
        /*006c*/ 	.word	0x00005100


	//   ....[11]....
        /*0070*/ 	.word	0x000051b0


	//----- nvinfo : EIATTR_COOP_GROUP_MASK_REGIDS
	.align		4
.L_39:
        /*0074*/ 	.byte	0x04, 0x29
        /*0076*/ 	.short	(.L_41 - .L_40)


	//   ....[0]....
.L_40:
        /*0078*/ 	.word	0xffffffff


	//   ....[1]....
        /*007c*/ 	.word	0xffffffff


	//   ....[2]....
        /*0080*/ 	.word	0xffffffff


	//   ....[3]....
        /*0084*/ 	.word	0xffffffff


	//   ....[4]....
        /*0088*/ 	.word	0xffffffff


	//   ....[5]....
        /*008c*/ 	.word	0xffffffff


	//   ....[6]....
        /*0090*/ 	.word	0xffffffff


	//   ....[7]....
        /*0094*/ 	.word	0xffffffff


	//   ....[8]....
        /*0098*/ 	.word	0xffffffff


	//   ....[9]....
        /*009c*/ 	.word	0xffffffff


	//   ....[10]....
        /*00a0*/ 	.word	0xffffffff


	//   ....[11]....
        /*00a4*/ 	.word	0xffffffff


	//   ....[12]....
        /*00a8*/ 	.word	0xffffffff


	//   ....[13]....
        /*00ac*/ 	.word	0xffffffff


	//----- nvinfo : EIATTR_COOP_GROUP_INSTR_OFFSETS
	.align		4
.L_41:
        /*00b0*/ 	.byte	0x04, 0x28
        /*00b2*/ 	.short	(.L_43 - .L_42)


	//   ....[0]....
.L_42:
        /*00b4*/ 	.word	0x00000090


	//   ....[1]....
        /*00b8*/ 	.word	0x00000530


	//   ....[2]....
        /*00bc*/ 	.word	0x000007d0


	//   ....[3]....
        /*00c0*/ 	.word	0x00000970


	//   ....[4]....
        /*00c4*/ 	.word	0x00000a70


	//   ....[5]....
        /*00c8*/ 	.word	0x00000be0


	//   ....[6]....
        /*00cc*/ 	.word	0x00000d40


	//   ....[7]....
        /*00d0*/ 	.word	0x00000ef0


	//   ....[8]....
        /*00d4*/ 	.word	0x00002360


	//   ....[9]....
        /*00d8*/ 	.word	0x000034b0


	//   ....[10]....
        /*00dc*/ 	.word	0x000036c0


	//   ....[11]....
        /*00e0*/ 	.word	0x000036f0


	//   ....[12]....
        /*00e4*/ 	.word	0x00004190


	//   ....[13]....
        /*00e8*/ 	.word	0x000043c0


	//----- nvinfo : EIATTR_VRC_CTA_INIT_COUNT
	.align		4
.L_43:
        /*00ec*/ 	.byte	0x02, 0x4a
        /*00ee*/ 	.byte	0x80
	.zero		1


	//----- nvinfo : EIATTR_SYSCALL_OFFSETS
	.align		4
        /*00f0*/ 	.byte	0x04, 0x46
        /*00f2*/ 	.short	(.L_45 - .L_44)


	//   ....[0]....
.L_44:
        /*00f4*/ 	.word	0x00005cd0


	//   ....[1]....
        /*00f8*/ 	.word	0x00005dc0


	//   ....[2]....
        /*00fc*/ 	.word	0x00006530


	//   ....[3]....
        /*0100*/ 	.word	0x000071b0


	//   ....[4]....
        /*0104*/ 	.word	0x00007e00


	//   ....[5]....
        /*0108*/ 	.word	0x00008a50


	//----- nvinfo : EIATTR_MBARRIER_INSTR_OFFSETS
	.align		4
.L_45:
        /*010c*/ 	.byte	0x04, 0x39
        /*010e*/ 	.short	(.L_47 - .L_46)


	//   ....[0]....
.L_46:
        /*0110*/ 	.word	0x00000670
        /*0114*/ 	.word	0x000000ff
        /*0118*/ 	.word	0x00000000
        /*011c*/ 	.short	0x0100
        /*011e*/ 	.byte	0x06
	.zero		1


	//   ....[1]....
        /*0120*/ 	.word	0x00000680
        /*0124*/ 	.word	0x000000ff
        /*0128*/ 	.word	0x00000050
        /*012c*/ 	.short	0x0100
        /*012e*/ 	.byte	0x06
	.zero		1


	//   ....[2]....
        /*0130*/ 	.word	0x00000690
        /*0134*/ 	.word	0x000000ff
        /*0138*/ 	.word	0x00000008
        /*013c*/ 	.short	0x0100
        /*013e*/ 	.byte	0x06
	.zero		1


	//   ....[3]....
        /*0140*/ 	.word	0x000006a0
        /*0144*/ 	.word	0x000000ff
        /*0148*/ 	.word	0x00000058
        /*014c*/ 	.short	0x0100
        /*014e*/ 	.byte	0x06
	.zero		1


	//   ....[4]....
        /*0150*/ 	.word	0x000006b0
        /*0154*/ 	.word	0x000000ff
        /*0158*/ 	.word	0x00000010
        /*015c*/ 	.short	0x0100
        /*015e*/ 	.byte	0x06
	.zero		1


	//   ....[5]....
        /*0160*/ 	.word	0x000006c0
        /*0164*/ 	.word	0x000000ff
        /*0168*/ 	.word	0x00000060
        /*016c*/ 	.short	0x0100
        /*016e*/ 	.byte	0x06
	.zero		1


	//   ....[6]....
        /*0170*/ 	.word	0x000006d0
        /*0174*/ 	.word	0x000000ff
        /*0178*/ 	.word	0x00000018
        /*017c*/ 	.short	0x0100
        /*017e*/ 	.byte	0x06
	.zero		1


	//   ....[7]....
        /*0180*/ 	.word	0x000006e0
        /*0184*/ 	.word	0x000000ff
        /*0188*/ 	.word	0x00000068
        /*018c*/ 	.short	0x0100
        /*018e*/ 	.byte	0x06
	.zero		1


	//   ....[8]....
        /*0190*/ 	.word	0x000006f0
        /*0194*/ 	.word	0x000000ff
        /*0198*/ 	.word	0x00000020
        /*019c*/ 	.short	0x0100
        /*019e*/ 	.byte	0x06
	.zero		1


	//   ....[9]....
        /*01a0*/ 	.word	0x00000700
        /*01a4*/ 	.word	0x000000ff
        /*01a8*/ 	.word	0x00000070
        /*01ac*/ 	.short	0x0100
        /*01ae*/ 	.byte	0x06
	.zero		1


	//   ....[10]....
        /*01b0*/ 	.word	0x00000710
        /*01b4*/ 	.word	0x000000ff
        /*01b8*/ 	.word	0x00000028
        /*01bc*/ 	.short	0x0100
        /*01be*/ 	.byte	0x06
	.zero		1


	//   ....[11]....
        /*01c0*/ 	.word	0x00000720
        /*01c4*/ 	.word	0x000000ff
        /*01c8*/ 	.word	0x00000078
        /*01cc*/ 	.short	0x0100
        /*01ce*/ 	.byte	0x06
	.zero		1


	//   ....[12]....
        /*01d0*/ 	.word	0x00000730
        /*01d4*/ 	.word	0x000000ff
        /*01d8*/ 	.word	0x00000030
        /*01dc*/ 	.short	0x0100
        /*01de*/ 	.byte	0x06
	.zero		1


	//   ....[13]....
        /*01e0*/ 	.word	0x00000740
        /*01e4*/ 	.word	0x000000ff
        /*01e8*/ 	.word	0x00000080
        /*01ec*/ 	.short	0x0100
        /*01ee*/ 	.byte	0x06
	.zero		1


	//   ....[14]....
        /*01f0*/ 	.word	0x00000750
        /*01f4*/ 	.word	0x000000ff
        /*01f8*/ 	.word	0x00000038
        /*01fc*/ 	.short	0x0100
        /*01fe*/ 	.byte	0x06
	.zero		1


	//   ....[15]....
        /*0200*/ 	.word	0x00000760
        /*0204*/ 	.word	0x000000ff
        /*0208*/ 	.word	0x00000088
        /*020c*/ 	.short	0x0100
        /*020e*/ 	.byte	0x06
	.zero		1


	//   ....[16]....
        /*0210*/ 	.word	0x00000770
        /*0214*/ 	.word	0x000000ff
        /*0218*/ 	.word	0x00000040
        /*021c*/ 	.short	0x0100
        /*021e*/ 	.byte	0x06
	.zero		1


	//   ....[17]....
        /*0220*/ 	.word	0x00000780
        /*0224*/ 	.word	0x000000ff
        /*0228*/ 	.word	0x00000090
        /*022c*/ 	.short	0x0100
        /*022e*/ 	.byte	0x06
	.zero		1


	//   ....[18]....
        /*0230*/ 	.word	0x00000790
        /*0234*/ 	.word	0x000000ff
        /*0238*/ 	.word	0x00000048
        /*023c*/ 	.short	0x0100
        /*023e*/ 	.byte	0x06
	.zero		1


	//   ....[19]....
        /*0240*/ 	.word	0x000007a0
        /*0244*/ 	.word	0x000000ff
        /*0248*/ 	.word	0x00000098
        /*024c*/ 	.short	0x0100
        /*024e*/ 	.byte	0x06
	.zero		1


	//   ....[20]....
        /*0250*/ 	.word	0x000008e0
        /*0254*/ 	.word	0x000000ff
        /*0258*/ 	.word	0x000000a0
        /*025c*/ 	.short	0x0100
        /*025e*/ 	.byte	0x06
	.zero		1


	//   ....[21]....
        /*0260*/ 	.word	0x000008f0
        /*0264*/ 	.word	0x000000ff
        /*0268*/ 	.word	0x000000c0
        /*026c*/ 	.short	0x0100
        /*026e*/ 	.byte	0x06
	.zero		1


	//   ....[22]....
        /*0270*/ 	.word	0x00000900
        /*0274*/ 	.word	0x000000ff
        /*0278*/ 	.word	0x000000a8
        /*027c*/ 	.short	0x0100
        /*027e*/ 	.byte	0x06
	.zero		1


	//   ....[23]....
        /*0280*/ 	.word	0x00000910
        /*0284*/ 	.word	0x000000ff
        /*0288*/ 	.word	0x000000c8
        /*028c*/ 	.short	0x0100
        /*028e*/ 	.byte	0x06
	.zero		1


	//   ....[24]....
        /*0290*/ 	.word	0x00000920
        /*0294*/ 	.word	0x000000ff
        /*0298*/ 	.word	0x000000b0
        /*029c*/ 	.short	0x0100
        /*029e*/ 	.byte	0x06
	.zero		1


	//   ....[25]....
        /*02a0*/ 	.word	0x00000930
        /*02a4*/ 	.word	0x000000ff
        /*02a8*/ 	.word	0x000000d0
        /*02ac*/ 	.short	0x0100
        /*02ae*/ 	.byte	0x06
	.zero		1


	//   ....[26]....
        /*02b0*/ 	.word	0x00000940
        /*02b4*/ 	.word	0x000000ff
        /*02b8*/ 	.word	0x000000b8
        /*02bc*/ 	.short	0x0100
        /*02be*/ 	.byte	0x06
	.zero		1


	//   ....[27]....
        /*02c0*/ 	.word	0x00000950
        /*02c4*/ 	.word	0x000000ff
        /*02c8*/ 	.word	0x000000d8
        /*02cc*/ 	.short	0x0100
        /*02ce*/ 	.byte	0x06
	.zero		1


	//   ....[28]....
        /*02d0*/ 	.word	0x00000a40
        /*02d4*/ 	.word	0x000000ff
        /*02d8*/ 	.word	0x000000e0
        /*02dc*/ 	.short	0x0100
        /*02de*/ 	.byte	0x05
	.zero		1


	//   ....[29]....
        /*02e0*/ 	.word	0x00000a50
        /*02e4*/ 	.word	0x000000ff
        /*02e8*/ 	.word	0x000000e8
        /*02ec*/ 	.short	0x0100
        /*02ee*/ 	.byte	0x05
	.zero		1


	//   ....[30]....
        /*02f0*/ 	.word	0x00000b90
        /*02f4*/ 	.word	0x000000ff
        /*02f8*/ 	.word	0x000000f0
        /*02fc*/ 	.short	0x0100
        /*02fe*/ 	.byte	0x05
	.zero		1


	//   ....[31]....
        /*0300*/ 	.word	0x00000ba0
        /*0304*/ 	.word	0x000000ff
        /*0308*/ 	.word	0x00000100
        /*030c*/ 	.short	0x0100
        /*030e*/ 	.byte	0x05
	.zero		1


	//   ....[32]....
        /*0310*/ 	.word	0x00000bb0
        /*0314*/ 	.word	0x000000ff
        /*0318*/ 	.word	0x000000f8
        /*031c*/ 	.short	0x0100
        /*031e*/ 	.byte	0x05
	.zero		1


	//   ....[33]....
        /*0320*/ 	.word	0x00000bc0
        /*0324*/ 	.word	0x000000ff
        /*0328*/ 	.word	0x00000108
        /*032c*/ 	.short	0x0100
        /*032e*/ 	.byte	0x05
	.zero		1


	//   ....[34]....
        /*0330*/ 	.word	0x00000cf0
        /*0334*/ 	.word	0x000000ff
        /*0338*/ 	.word	0x00000110
        /*033c*/ 	.short	0x0100
        /*033e*/ 	.byte	0x06
	.zero		1


	//   ....[35]....
        /*0340*/ 	.word	0x00000d00
        /*0344*/ 	.word	0x000000ff
        /*0348*/ 	.word	0x00000120
        /*034c*/ 	.short	0x0100
        /*034e*/ 	.byte	0x06
	.zero		1


	//   ....[36]....
        /*0350*/ 	.word	0x00000d10
        /*0354*/ 	.word	0x000000ff
        /*0358*/ 	.word	0x00000118
        /*035c*/ 	.short	0x0100
        /*035e*/ 	.byte	0x06
	.zero		1


	//   ....[37]....
        /*0360*/ 	.word	0x00000d20
        /*0364*/ 	.word	0x000000ff
        /*0368*/ 	.word	0x00000128
        /*036c*/ 	.short	0x0100
        /*036e*/ 	.byte	0x06
	.zero		1


	//   ....[38]....
        /*0370*/ 	.word	0x00000e10
        /*0374*/ 	.word	0x000000ff
        /*0378*/ 	.word	0x00000130
        /*037c*/ 	.short	0x0100
        /*037e*/ 	.byte	0x05
	.zero		1


	//   ....[39]....
        /*0380*/ 	.word	0x00000e20
        /*0384*/ 	.word	0x000000ff
        /*0388*/ 	.word	0x00000140
        /*038c*/ 	.short	0x0100
        /*038e*/ 	.byte	0x05
	.zero		1


	//   ....[40]....
        /*0390*/ 	.word	0x00000e30
        /*0394*/ 	.word	0x000000ff
        /*0398*/ 	.word	0x00000138
        /*039c*/ 	.short	0x0100
        /*039e*/ 	.byte	0x05
	.zero		1


	//   ....[41]....
        /*03a0*/ 	.word	0x00000e40
        /*03a4*/ 	.word	0x000000ff
        /*03a8*/ 	.word	0x00000148
        /*03ac*/ 	.short	0x0100
        /*03ae*/ 	.byte	0x05
	.zero		1


	//   ....[42]....
        /*03b0*/ 	.word	0x00001930
        /*03b4*/ 	.word	0x00000002
        /*03b8*/ 	.word	0x00000140
        /*03bc*/ 	.short	0x010a
        /*03be*/ 	.byte	0xff
	.zero		1


	//   ....[43]....
        /*03c0*/ 	.word	0x00001960
        /*03c4*/ 	.word	0x00000002
        /*03c8*/ 	.word	0x00000130
        /*03cc*/ 	.short	0x0101
        /*03ce*/ 	.byte	0xff
	.zero		1


	//   ....[44]....
        /*03d0*/ 	.word	0x00001a40
        /*03d4*/ 	.word	0x000000ff
        /*03d8*/ 	.word	0x00000050
        /*03dc*/ 	.short	0x010a
        /*03de*/ 	.byte	0x08
	.zero		1


	//   ....[45]....
        /*03e0*/ 	.word	0x00001ac0
        /*03e4*/ 	.word	0x000000ff
        /*03e8*/ 	.word	0x00000050
        /*03ec*/ 	.short	0x010a
        /*03ee*/ 	.byte	0x21
	.zero		1


	//   ....[46]....
        /*03f0*/ 	.word	0x00001c00
        /*03f4*/ 	.word	0x000000ff
        /*03f8*/ 	.word	0x00000050
        /*03fc*/ 	.short	0x010a
        /*03fe*/ 	.byte	0x08
	.zero		1


	//   ....[47]....
        /*0400*/ 	.word	0x00001ed0
        /*0404*/ 	.word	0x000000ff
        /*0408*/ 	.word	0x000000e8
        /*040c*/ 	.short	0x0101
        /*040e*/ 	.byte	0x0e
	.zero		1


	//   ....[48]....
        /*0410*/ 	.word	0x00001ef0
        /*0414*/ 	.word	0x000000ff
        /*0418*/ 	.word	0x00000050
        /*041c*/ 	.short	0x010a
        /*041e*/ 	.byte	0x08
	.zero		1


	//   ....[49]....
        /*0420*/ 	.word	0x00001f70
        /*0424*/ 	.word	0x000000ff
        /*0428*/ 	.word	0x00000050
        /*042c*/ 	.short	0x010a
        /*042e*/ 	.byte	0x21
	.zero		1


	//   ....[50]....
        /*0430*/ 	.word	0x000020b0
        /*0434*/ 	.word	0x000000ff
        /*0438*/ 	.word	0x00000050
        /*043c*/ 	.short	0x010a
        /*043e*/ 	.byte	0x08
	.zero		1


	//   ....[51]....
        /*0440*/ 	.word	0x00002390
        /*0444*/ 	.word	0x00000002
        /*0448*/ 	.word	0x000000f0
        /*044c*/ 	.short	0x010a
        /*044e*/ 	.byte	0xff
	.zero		1


	//   ....[52]....
        /*0450*/ 	.word	0x00002450
        /*0454*/ 	.word	0x00000002
        /*0458*/ 	.word	0x00000000
        /*045c*/ 	.short	0x0101
        /*045e*/ 	.byte	0xff
	.zero		1


	//   ....[53]....
        /*0460*/ 	.word	0x000029d0
        /*0464*/ 	.word	0x000000ff
        /*0468*/ 	.word	0x00000000
        /*046c*/ 	.short	0x010a
        /*046e*/ 	.byte	0x04
	.zero		1


	//   ....[54]....
        /*0470*/ 	.word	0x00002a60
        /*0474*/ 	.word	0x000000ff
        /*0478*/ 	.word	0x00000000
        /*047c*/ 	.short	0x010a
        /*047e*/ 	.byte	0x04
	.zero		1


	//   ....[55]....
        /*0480*/ 	.word	0x00002af0
        /*0484*/ 	.word	0x000000ff
        /*0488*/ 	.word	0x00000000
        /*048c*/ 	.short	0x010a
        /*048e*/ 	.byte	0x04
	.zero		1


	//   ....[56]....
        /*0490*/ 	.word	0x00002b80
        /*0494*/ 	.word	0x000000ff
        /*0498*/ 	.word	0x00000000
        /*049c*/ 	.short	0x010a
        /*049e*/ 	.byte	0x04
	.zero		1


	//   ....[57]....
        /*04a0*/ 	.word	0x00002c10
        /*04a4*/ 	.word	0x000000ff
        /*04a8*/ 	.word	0x00000000
        /*04ac*/ 	.short	0x010a
        /*04ae*/ 	.byte	0x04
	.zero		1


	//   ....[58]....
        /*04b0*/ 	.word	0x00002ca0
        /*04b4*/ 	.word	0x000000ff
        /*04b8*/ 	.word	0x00000000
        /*04bc*/ 	.short	0x010a
        /*04be*/ 	.byte	0x04
	.zero		1


	//   ....[59]....
        /*04c0*/ 	.word	0x00002d30
        /*04c4*/ 	.word	0x000000ff
        /*04c8*/ 	.word	0x00000000
        /*04cc*/ 	.short	0x010a
        /*04ce*/ 	.byte	0x04
	.zero		1


	//   ....[60]....
        /*04d0*/ 	.word	0x00002dc0
        /*04d4*/ 	.word	0x000000ff
        /*04d8*/ 	.word	0x00000000
        /*04dc*/ 	.short	0x010a
        /*04de*/ 	.byte	0x04
	.zero		1


	//   ....[61]....
        /*04e0*/ 	.word	0x00002e50
        /*04e4*/ 	.word	0x000000ff
        /*04e8*/ 	.word	0x00000000
        /*04ec*/ 	.short	0x010a
        /*04ee*/ 	.byte	0x04
	.zero		1


	//   ....[62]....
        /*04f0*/ 	.word	0x00002ef0
        /*04f4*/ 	.word	0x00000000
        /*04f8*/ 	.word	0x00000000
        /*04fc*/ 	.short	0x010a
        /*04fe*/ 	.byte	0xff
	.zero		1


	//   ....[63]....
        /*0500*/ 	.word	0x00003010
        /*0504*/ 	.word	0x00000000
        /*0508*/ 	.word	0x00000130
        /*050c*/ 	.short	0x010a
        /*050e*/ 	.byte	0xff
	.zero		1


	//   ....[64]....
        /*0510*/ 	.word	0x00003080
        /*0514*/ 	.word	0x00000000
        /*0518*/ 	.word	0x00000000
        /*051c*/ 	.short	0x0101
        /*051e*/ 	.byte	0xff
	.zero		1


	//   ....[65]....
        /*0520*/ 	.word	0x000030a0
        /*0524*/ 	.word	0x000000ff
        /*0528*/ 	.word	0x00000100
        /*052c*/ 	.short	0x010a
        /*052e*/ 	.byte	0x05
	.zero		1


	//   ....[66]....
        /*0530*/ 	.word	0x000031c0
        /*0534*/ 	.word	0x00000000
        /*0538*/ 	.word	0x000000f0
        /*053c*/ 	.short	0x010a
        /*053e*/ 	.byte	0xff
	.zero		1


	//   ....[67]....
        /*0540*/ 	.word	0x000032c0
        /*0544*/ 	.word	0x00000000
        /*0548*/ 	.word	0x00000000
        /*054c*/ 	.short	0x0101
        /*054e*/ 	.byte	0xff
	.zero		1


	//   ....[68]....
        /*0550*/ 	.word	0x00003350
        /*0554*/ 	.word	0x000000ff
        /*0558*/ 	.word	0x00000100
        /*055c*/ 	.short	0x0106
        /*055e*/ 	.byte	0x05
	.zero		1


	//   ....[69]....
        /*0560*/ 	.word	0x00003370
        /*0564*/ 	.word	0x000000ff
        /*0568*/ 	.word	0x00000100
        /*056c*/ 	.short	0x010a
        /*056e*/ 	.byte	0x05
	.zero		1


	//   ....[70]....
        /*0570*/ 	.word	0x00003400
        /*0574*/ 	.word	0x000000ff
        /*0578*/ 	.word	0x00000100
        /*057c*/ 	.short	0x0106
        /*057e*/ 	.byte	0x04
	.zero		1


	//   ....[71]....
        /*0580*/ 	.word	0x00003440
        /*0584*/ 	.word	0x00000000
        /*0588*/ 	.word	0x00000100
        /*058c*/ 	.short	0x010a
        /*058e*/ 	.byte	0xff
	.zero		1


	//   ....[72]....
        /*0590*/ 	.word	0x00003ad0
        /*0594*/ 	.word	0x00000000
        /*0598*/ 	.word	0x000000f0
        /*059c*/ 	.short	0x010a
        /*059e*/ 	.byte	0xff
	.zero		1


	//   ....[73]....
        /*05a0*/ 	.word	0x00003be0
        /*05a4*/ 	.word	0x00000003
        /*05a8*/ 	.word	0x00000000
        /*05ac*/ 	.short	0x0101
        /*05ae*/ 	.byte	0xff
	.zero		1


	//   ....[74]....
        /*05b0*/ 	.word	0x00003bf0
        /*05b4*/ 	.word	0x000000ff
        /*05b8*/ 	.word	0x00000000
        /*05bc*/ 	.short	0x010a
        /*05be*/ 	.byte	0x0a
	.zero		1


	//   ....[75]....
        /*05c0*/ 	.word	0x00003c10
        /*05c4*/ 	.word	0x000000ff
        /*05c8*/ 	.word	0x00000120
        /*05cc*/ 	.short	0x010a
        /*05ce*/ 	.byte	0x0b
	.zero		1


	//   ....[76]....
        /*05d0*/ 	.word	0x00003ce0
        /*05d4*/ 	.word	0x000000ff
        /*05d8*/ 	.word	0x00000000
        /*05dc*/ 	.short	0x010a
        /*05de*/ 	.byte	0x0a
	.zero		1


	//   ....[77]....
        /*05e0*/ 	.word	0x00003e10
        /*05e4*/ 	.word	0x000000ff
        /*05e8*/ 	.word	0x00000000
        /*05ec*/ 	.short	0x010a
        /*05ee*/ 	.byte	0x1e
	.zero		1


	//   ....[78]....
        /*05f0*/ 	.word	0x000040e0
        /*05f4*/ 	.word	0x000000ff
        /*05f8*/ 	.word	0x00000000
        /*05fc*/ 	.short	0x010a
        /*05fe*/ 	.byte	0x05
	.zero		1


	//   ....[79]....
        /*0600*/ 	.word	0x00004170
        /*0604*/ 	.word	0x000000ff
        /*0608*/ 	.word	0x00000000
        /*060c*/ 	.short	0x010a
        /*060e*/ 	.byte	0x06
	.zero		1


	//   ....[80]....
        /*0610*/ 	.word	0x000045a0
        /*0614*/ 	.word	0x00000000
        /*0618*/ 	.word	0x000000f0
        /*061c*/ 	.short	0x010a
        /*061e*/ 	.byte	0xff
	.zero		1


	//   ....[81]....
        /*0620*/ 	.word	0x000046d0
        /*0624*/ 	.word	0x00000000
        /*0628*/ 	.word	0x00000000
        /*062c*/ 	.short	0x0101
        /*062e*/ 	.byte	0xff
	.zero		1


	//   ....[82]....
        /*0630*/ 	.word	0x000049f0
        /*0634*/ 	.word	0x000000ff
        /*0638*/ 	.word	0x000000e8
        /*063c*/ 	.short	0x010a
        /*063e*/ 	.byte	0x04
	.zero		1


	//   ....[83]....
        /*0640*/ 	.word	0x00004b60
        /*0644*/ 	.word	0x000000ff
        /*0648*/ 	.word	0x000000c0
        /*064c*/ 	.short	0x010a
        /*064e*/ 	.byte	0x04
	.zero		1


	//   ....[84]....
        /*0650*/ 	.word	0x00004cd0
        /*0654*/ 	.word	0x000000ff
        /*0658*/ 	.word	0x000000a0
        /*065c*/ 	.short	0x010b
        /*065e*/ 	.byte	0x04
	.zero		1


	//   ....[85]....
        /*0660*/ 	.word	0x00004ce0
        /*0664*/ 	.word	0x000000ff
        /*0668*/ 	.word	0x00000000
        /*066c*/ 	.short	0x0101
        /*066e*/ 	.byte	0x06
	.zero		1


	//   ....[86]....
        /*0670*/ 	.word	0x00004cf0
        /*0674*/ 	.word	0x000000ff
        /*0678*/ 	.word	0x000000c8
        /*067c*/ 	.short	0x010a
        /*067e*/ 	.byte	0x04
	.zero		1


	//   ....[87]....
        /*0680*/ 	.word	0x00004e40
        /*0684*/ 	.word	0x000000ff
        /*0688*/ 	.word	0x000000a8
        /*068c*/ 	.short	0x010b
        /*068e*/ 	.byte	0x04
	.zero		1


	//   ....[88]....
        /*0690*/ 	.word	0x00004e50
        /*0694*/ 	.word	0x000000ff
        /*0698*/ 	.word	0x00000000
        /*069c*/ 	.short	0x0101
        /*069e*/ 	.byte	0x06
	.zero		1


	//   ....[89]....
        /*06a0*/ 	.word	0x00004e60
        /*06a4*/ 	.word	0x000000ff
        /*06a8*/ 	.word	0x000000d0
        /*06ac*/ 	.short	0x010a
        /*06ae*/ 	.byte	0x04
	.zero		1


	//   ....[90]....
        /*06b0*/ 	.word	0x00004fe0
        /*06b4*/ 	.word	0x000000ff
        /*06b8*/ 	.word	0x000000b0
        /*06bc*/ 	.short	0x010b
        /*06be*/ 	.byte	0x04
	.zero		1


	//   ....[91]....
        /*06c0*/ 	.word	0x00005020
        /*06c4*/ 	.word	0x000000ff
        /*06c8*/ 	.word	0x00000000
        /*06cc*/ 	.short	0x0101
        /*06ce*/ 	.byte	0x06
	.zero		1


	//   ....[92]....
        /*06d0*/ 	.word	0x00005060
        /*06d4*/ 	.word	0x000000ff
        /*06d8*/ 	.word	0x000000d8
        /*06dc*/ 	.short	0x010a
        /*06de*/ 	.byte	0x04
	.zero		1


	//   ....[93]....
        /*06e0*/ 	.word	0x000052b0
        /*06e4*/ 	.word	0x000000ff
        /*06e8*/ 	.word	0x000000b8
        /*06ec*/ 	.short	0x010b
        /*06ee*/ 	.byte	0x04
	.zero		1


	//   ....[94]....
        /*06f0*/ 	.word	0x000052d0
        /*06f4*/ 	.word	0x000000ff
        /*06f8*/ 	.word	0x00000000
        /*06fc*/ 	.short	0x0101
        /*06fe*/ 	.byte	0x05
	.zero		1


	//   ....[95]....
        /*0700*/ 	.word	0x00005300
        /*0704*/ 	.word	0x000000ff
        /*0708*/ 	.word	0x000000c0
        /*070c*/ 	.short	0x010a
        /*070e*/ 	.byte	0x04
	.zero		1


	//   ....[96]....
        /*0710*/ 	.word	0x00005320
        /*0714*/ 	.word	0x000000ff
        /*0718*/ 	.word	0x000000c8
        /*071c*/ 	.short	0x010a
        /*071e*/ 	.byte	0x04
	.zero		1


	//   ....[97]....
        /*0720*/ 	.word	0x00005340
        /*0724*/ 	.word	0x000000ff
        /*0728*/ 	.word	0x000000d0
        /*072c*/ 	.short	0x010a
        /*072e*/ 	.byte	0x04
	.zero		1


	//   ....[98]....
        /*0730*/ 	.word	0x00005380
        /*0734*/ 	.word	0x00000000
        /*0738*/ 	.word	0x000000d8
        /*073c*/ 	.short	0x010a
        /*073e*/ 	.byte	0xff
	.zero		1


	//   ....[99]....
        /*0740*/ 	.word	0x000056b0
        /*0744*/ 	.word	0x00000000
        /*0748*/ 	.word	0x000000f0
        /*074c*/ 	.short	0x010a
        /*074e*/ 	.byte	0xff
	.zero		1


	//   ....[100]....
        /*0750*/ 	.word	0x000057c0
        /*0754*/ 	.word	0x00000000
        /*0758*/ 	.word	0x00000000
        /*075c*/ 	.short	0x0101
        /*075e*/ 	.byte	0xff
	.zero		1


	//   ....[101]....
        /*0760*/ 	.word	0x000061f0
        /*0764*/ 	.word	0x000000ff
        /*0768*/ 	.word	0x000000a0
        /*076c*/ 	.short	0x010a
        /*076e*/ 	.byte	0x31
	.zero		1


	//   ....[102]....
        /*0770*/ 	.word	0x00006230
        /*0774*/ 	.word	0x00000040
        /*0778*/ 	.word	0x00000110
        /*077c*/ 	.short	0x010a
        /*077e*/ 	.byte	0xff
	.zero		1


	//   ....[103]....
        /*0780*/ 	.word	0x00006320
        /*0784*/ 	.word	0x000000ff
        /*0788*/ 	.word	0x000000a0
        /*078c*/ 	.short	0x010a
        /*078e*/ 	.byte	0x31
	.zero		1


	//   ....[104]....
        /*0790*/ 	.word	0x00006410
        /*0794*/ 	.word	0x00000040
        /*0798*/ 	.word	0x00000110
        /*079c*/ 	.short	0x010a
        /*079e*/ 	.byte	0xff
	.zero		1


	//   ....[105]....
        /*07a0*/ 	.word	0x00006ee0
        /*07a4*/ 	.word	0x00000000
        /*07a8*/ 	.word	0x00000000
        /*07ac*/ 	.short	0x0101
        /*07ae*/ 	.byte	0xff
	.zero		1


	//   ....[106]....
        /*07b0*/ 	.word	0x00006ef0
        /*07b4*/ 	.word	0x00000002
        /*07b8*/ 	.word	0x000000a0
        /*07bc*/ 	.short	0x010a
        /*07be*/ 	.byte	0xff
	.zero		1


	//   ....[107]....
        /*07c0*/ 	.word	0x00006fd0
        /*07c4*/ 	.word	0x00000002
        /*07c8*/ 	.word	0x000000a0
        /*07cc*/ 	.short	0x010a
        /*07ce*/ 	.byte	0xff
	.zero		1


	//   ....[108]....
        /*07d0*/ 	.word	0x00007b30
        /*07d4*/ 	.word	0x00000048
        /*07d8*/ 	.word	0x00000000
        /*07dc*/ 	.short	0x0101
        /*07de*/ 	.byte	0xff
	.zero		1


	//   ....[109]....
        /*07e0*/ 	.word	0x00007b50
        /*07e4*/ 	.word	0x00000000
        /*07e8*/ 	.word	0x000000a0
        /*07ec*/ 	.short	0x010a
        /*07ee*/ 	.byte	0xff
	.zero		1


	//   ....[110]....
        /*07f0*/ 	.word	0x00007c20
        /*07f4*/ 	.word	0x00000000
        /*07f8*/ 	.word	0x000000a0
        /*07fc*/ 	.short	0x010a
        /*07fe*/ 	.byte	0xff
	.zero		1


	//   ....[111]....
        /*0800*/ 	.word	0x00008780
        /*0804*/ 	.word	0x00000048
        /*0808*/ 	.word	0x00000000
        /*080c*/ 	.short	0x0101
        /*080e*/ 	.byte	0xff
	.zero		1


	//   ....[112]....
        /*0810*/ 	.word	0x000087a0
        /*0814*/ 	.word	0x00000000
        /*0818*/ 	.word	0x000000a0
        /*081c*/ 	.short	0x010a
        /*081e*/ 	.byte	0xff
	.zero		1


	//   ....[113]....
        /*0820*/ 	.word	0x00008870
        /*0824*/ 	.word	0x00000000
        /*0828*/ 	.word	0x000000a0
        /*082c*/ 	.short	0x010a
        /*082e*/ 	.byte	0xff
	.zero		1


	//   ....[114]....
        /*0830*/ 	.word	0x00008bd0
        /*0834*/ 	.word	0x000000ff
        /*0838*/ 	.word	0x00000000
        /*083c*/ 	.short	0x0101
        /*083e*/ 	.byte	0x05
	.zero		1


	//   ....[115]....
        /*0840*/ 	.word	0x00009430
        /*0844*/ 	.word	0x00000000
        /*0848*/ 	.word	0x00000000
        /*084c*/ 	.short	0x0101
        /*084e*/ 	.byte	0xff
	.zero		1


	//   ....[116]....
        /*0850*/ 	.word	0x000096c0
        /*0854*/ 	.word	0x000000ff
        /*0858*/ 	.word	0x00000000
        /*085c*/ 	.short	0x0101
        /*085e*/ 	.byte	0x04
	.zero		1


	//   ....[117]....
        /*0860*/ 	.word	0x000096e0
        /*0864*/ 	.word	0x00000002
        /*0868*/ 	.word	0x00000140
        /*086c*/ 	.short	0x010a
        /*086e*/ 	.byte	0xff
	.zero		1


	//   ....[118]....
        /*0870*/ 	.word	0x00009740
        /*0874*/ 	.word	0x00000002
        /*0878*/ 	.word	0x00000050
        /*087c*/ 	.short	0x010a
        /*087e*/ 	.byte	0xff
	.zero		1


	//   ....[119]....
        /*0880*/ 	.word	0x000097a0
        /*0884*/ 	.word	0x00000002
        /*0888*/ 	.word	0x00000050
        /*088c*/ 	.short	0x010a
        /*088e*/ 	.byte	0xff
	.zero		1


	//   ....[120]....
        /*0890*/ 	.word	0x000097f0
        /*0894*/ 	.word	0x00000002
        /*0898*/ 	.word	0x000000f0
        /*089c*/ 	.short	0x010a
        /*089e*/ 	.byte	0xff
	.zero		1


	//   ....[121]....
        /*08a0*/ 	.word	0x00009850
        /*08a4*/ 	.word	0x00000000
        /*08a8*/ 	.word	0x00000000
        /*08ac*/ 	.short	0x010a
        /*08ae*/ 	.byte	0xff
	.zero		1


	//   ....[122]....
        /*08b0*/ 	.word	0x000098b0
        /*08b4*/ 	.word	0x00000000
        /*08b8*/ 	.word	0x00000000
        /*08bc*/ 	.short	0x010a
        /*08be*/ 	.byte	0xff
	.zero		1


	//   ....[123]....
        /*08c0*/ 	.word	0x00009910
        /*08c4*/ 	.word	0x00000000
        /*08c8*/ 	.word	0x00000000
        /*08cc*/ 	.short	0x010a
        /*08ce*/ 	.byte	0xff
	.zero		1


	//   ....[124]....
        /*08d0*/ 	.word	0x00009970
        /*08d4*/ 	.word	0x00000000
        /*08d8*/ 	.word	0x00000000
        /*08dc*/ 	.short	0x010a
        /*08de*/ 	.byte	0xff
	.zero		1


	//   ....[125]....
        /*08e0*/ 	.word	0x000099d0
        /*08e4*/ 	.word	0x00000000
        /*08e8*/ 	.word	0x00000000
        /*08ec*/ 	.short	0x010a
        /*08ee*/ 	.byte	0xff
	.zero		1


	//   ....[126]....
        /*08f0*/ 	.word	0x00009a30
        /*08f4*/ 	.word	0x00000000
        /*08f8*/ 	.word	0x00000000
        /*08fc*/ 	.short	0x010a
        /*08fe*/ 	.byte	0xff
	.zero		1


	//   ....[127]....
        /*0900*/ 	.word	0x00009a90
        /*0904*/ 	.word	0x00000000
        /*0908*/ 	.word	0x00000000
        /*090c*/ 	.short	0x010a
        /*090e*/ 	.byte	0xff
	.zero		1


	//   ....[128]....
        /*0910*/ 	.word	0x00009af0
        /*0914*/ 	.word	0x00000000
        /*0918*/ 	.word	0x00000000
        /*091c*/ 	.short	0x010a
        /*091e*/ 	.byte	0xff
	.zero		1


	//   ....[129]....
        /*0920*/ 	.word	0x00009b50
        /*0924*/ 	.word	0x00000000
        /*0928*/ 	.word	0x00000000
        /*092c*/ 	.short	0x010a
        /*092e*/ 	.byte	0xff
	.zero		1


	//   ....[130]....
        /*0930*/ 	.word	0x00009ba0
        /*0934*/ 	.word	0x00000000
        /*0938*/ 	.word	0x00000130
        /*093c*/ 	.short	0x010a
        /*093e*/ 	.byte	0xff
	.zero		1


	//   ....[131]....
        /*0940*/ 	.word	0x00009c00
        /*0944*/ 	.word	0x00000000
        /*0948*/ 	.word	0x00000100
        /*094c*/ 	.short	0x010a
        /*094e*/ 	.byte	0xff
	.zero		1


	//   ....[132]....
        /*0950*/ 	.word	0x00009c50
        /*0954*/ 	.word	0x00000000
        /*0958*/ 	.word	0x000000f0
        /*095c*/ 	.short	0x010a
        /*095e*/ 	.byte	0xff
	.zero		1


	//   ....[133]....
        /*0960*/ 	.word	0x00009cb0
        /*0964*/ 	.word	0x00000000
        /*0968*/ 	.word	0x00000100
        /*096c*/ 	.short	0x010a
        /*096e*/ 	.byte	0xff
	.zero		1


	//   ....[134]....
        /*0970*/ 	.word	0x00009d00
        /*0974*/ 	.word	0x00000000
        /*0978*/ 	.word	0x000000f0
        /*097c*/ 	.short	0x010a
        /*097e*/ 	.byte	0xff
	.zero		1


	//   ....[135]....
        /*0980*/ 	.word	0x00009d60
        /*0984*/ 	.word	0x00000002
        /*0988*/ 	.word	0x00000120
        /*098c*/ 	.short	0x010a
        /*098e*/ 	.byte	0xff
	.zero		1


	//   ....[136]....
        /*0990*/ 	.word	0x00009dc0
        /*0994*/ 	.word	0x00000000
        /*0998*/ 	.word	0x00000000
        /*099c*/ 	.short	0x010a
        /*099e*/ 	.byte	0xff
	.zero		1


	//   ....[137]....
        /*09a0*/ 	.word	0x00009e20
        /*09a4*/ 	.word	0x00000000
        /*09a8*/ 	.word	0x00000000
        /*09ac*/ 	.short	0x010a
        /*09ae*/ 	.byte	0xff
	.zero		1


	//   ....[138]....
        /*09b0*/ 	.word	0x00009e80
        /*09b4*/ 	.word	0x00000000
        /*09b8*/ 	.word	0x00000000
        /*09bc*/ 	.short	0x010a
        /*09be*/ 	.byte	0xff
	.zero		1


	//   ....[139]....
        /*09c0*/ 	.word	0x00009ed0
        /*09c4*/ 	.word	0x00000000
        /*09c8*/ 	.word	0x000000f0
        /*09cc*/ 	.short	0x010a
        /*09ce*/ 	.byte	0xff
	.zero		1


	//   ....[140]....
        /*09d0*/ 	.word	0x00009f30
        /*09d4*/ 	.word	0x00000000
        /*09d8*/ 	.word	0x000000e8
        /*09dc*/ 	.short	0x010a
        /*09de*/ 	.byte	0xff
	.zero		1


	//   ....[141]....
        /*09e0*/ 	.word	0x00009f90
        /*09e4*/ 	.word	0x00000000
        /*09e8*/ 	.word	0x000000c0
        /*09ec*/ 	.short	0x010a
        /*09ee*/ 	.byte	0xff
	.zero		1


	//   ....[142]....
        /*09f0*/ 	.word	0x00009ff0
        /*09f4*/ 	.word	0x00000000
        /*09f8*/ 	.word	0x000000c8
        /*09fc*/ 	.short	0x010a
        /*09fe*/ 	.byte	0xff
	.zero		1


	//   ....[143]....
        /*0a00*/ 	.word	0x0000a050
        /*0a04*/ 	.word	0x00000000
        /*0a08*/ 	.word	0x000000d0
        /*0a0c*/ 	.short	0x010a
        /*0a0e*/ 	.byte	0xff
	.zero		1


	//   ....[144]....
        /*0a10*/ 	.word	0x0000a0b0
        /*0a14*/ 	.word	0x00000000
        /*0a18*/ 	.word	0x000000d8
        /*0a1c*/ 	.short	0x010a
        /*0a1e*/ 	.byte	0xff
	.zero		1


	//   ....[145]....
        /*0a20*/ 	.word	0x0000a110
        /*0a24*/ 	.word	0x00000000
        /*0a28*/ 	.word	0x000000c0
        /*0a2c*/ 	.short	0x010a
        /*0a2e*/ 	.byte	0xff
	.zero		1


	//   ....[146]....
        /*0a30*/ 	.word	0x0000a170
        /*0a34*/ 	.word	0x00000000
        /*0a38*/ 	.word	0x000000c8
        /*0a3c*/ 	.short	0x010a
        /*0a3e*/ 	.byte	0xff
	.zero		1


	//   ....[147]....
        /*0a40*/ 	.word	0x0000a1d0
        /*0a44*/ 	.word	0x00000000
        /*0a48*/ 	.word	0x000000d0
        /*0a4c*/ 	.short	0x010a
        /*0a4e*/ 	.byte	0xff
	.zero		1


	//   ....[148]....
        /*0a50*/ 	.word	0x0000a220
        /*0a54*/ 	.word	0x00000000
        /*0a58*/ 	.word	0x000000f0
        /*0a5c*/ 	.short	0x010a
        /*0a5e*/ 	.byte	0xff
	.zero		1


	//   ....[149]....
        /*0a60*/ 	.word	0x0000a280
        /*0a64*/ 	.word	0x00000002
        /*0a68*/ 	.word	0x000000a0
        /*0a6c*/ 	.short	0x010a
        /*0a6e*/ 	.byte	0xff
	.zero		1


	//   ....[150]....
        /*0a70*/ 	.word	0x0000a2d0
        /*0a74*/ 	.word	0x00000040
        /*0a78*/ 	.word	0x00000110
        /*0a7c*/ 	.short	0x010a
        /*0a7e*/ 	.byte	0xff
	.zero		1


	//   ....[151]....
        /*0a80*/ 	.word	0x0000a320
        /*0a84*/ 	.word	0x00000002
        /*0a88*/ 	.word	0x000000a0
        /*0a8c*/ 	.short	0x010a
        /*0a8e*/ 	.byte	0xff
	.zero		1


	//   ....[152]....
        /*0a90*/ 	.word	0x0000a370
        /*0a94*/ 	.word	0x00000000
        /*0a98*/ 	.word	0x000000a0
        /*0a9c*/ 	.short	0x010a
        /*0a9e*/ 	.byte	0xff
	.zero		1


	//   ....[153]....
        /*0aa0*/ 	.word	0x0000a3c0
        /*0aa4*/ 	.word	0x00000000
        /*0aa8*/ 	.word	0x000000a0
        /*0aac*/ 	.short	0x010a
        /*0aae*/ 	.byte	0xff
	.zero		1


	//----- nvinfo : EIATTR_NUM_MBARRIERS
	.align		4
.L_47:
        /*0ab0*/ 	.byte	0x03, 0x38
        /*0ab2*/ 	.short	0x002a


	//----- nvinfo : EIATTR_EXIT_INSTR_OFFSETS
	.align		4
        /*0ab4*/ 	.byte	0x04, 0x1c
        /*0ab6*/ 	.short	(.L_49 - .L_48)


	//   ....[0]....
.L_48:
        /*0ab8*/ 	.word	0x00002f20


	//   ....[1]....
        /*0abc*/ 	.word	0x00003410


	//   ....[2]....
        /*0ac0*/ 	.word	0x00003470


	//   ....[3]....
        /*0ac4*/ 	.word	0x000043d0


	//   ....[4]....
        /*0ac8*/ 	.word	0x000053b0


	//   ....[5]....
        /*0acc*/ 	.word	0x000053f0


	//   ....[6]....
        /*0ad0*/ 	.word	0x000095b0


	//   ....[7]....
        /*0ad4*/ 	.word	0x00009630


	//   ....[8]....
        /*0ad8*/ 	.word	0x00009660


	//   ....[9]....
        /*0adc*/ 	.word	0x000096d0


	//----- nvinfo : EIATTR_MAX_THREADS
	.align		4
.L_49:
        /*0ae0*/ 	.byte	0x04, 0x05
        /*0ae2*/ 	.short	(.L_51 - .L_50)
.L_50:
        /*0ae4*/ 	.word	0x00000100
        /*0ae8*/ 	.word	0x00000001
        /*0aec*/ 	.word	0x00000001


	//----- nvinfo : EIATTR_CRS_STACK_SIZE
	.align		4
.L_51:
        /*0af0*/ 	.byte	0x04, 0x1e
        /*0af2*/ 	.short	(.L_53 - .L_52)
.L_52:
        /*0af4*/ 	.word	0x00000000


	//----- nvinfo : EIATTR_CBANK_PARAM_SIZE
	.align		4
.L_53:
        /*0af8*/ 	.byte	0x03, 0x19
        /*0afa*/ 	.short	0x0c00


	//----- nvinfo : EIATTR_PARAM_CBANK
	.align		4
        /*0afc*/ 	.byte	0x04, 0x0a
        /*0afe*/ 	.short	(.L_55 - .L_54)
	.align		4
.L_54:
        /*0b00*/ 	.word	index@(.nv.constant0._ZN7cutlass13device_kernelINS_4gemm6kernel13GemmUniversalIN4cute5tupleIJiiiiEEENS1_10collective13CollectiveMmaINS1_46MainloopSm100TmaUmmaWarpSpecializedBlockScaledILi10ELi2ELi2ENS5_IJNS4_1CILi1EEENSA_ILi4EEESB_EEEEENS5_IJNSA_ILi128EEESF_SF_EEENS5_IJNS_12float_e2m1_tENS_13float_ue4m3_tEEEENS5_IJNS5_IJlSB_lEEENS4_6LayoutINS5_IJNS5_IJNS5_IJNSA_ILi32EEESC_EEEiEEENS5_IJNS5_IJNSA_ILi16EEESC_EEEiEEENS5_IJSB_iEEEEEENS5_IJSR_NS5_IJNS5_IJNSA_ILi0EEESB_EEENSA_ILi512EEEEEENS5_IJSU_iEEEEEEEEEEESJ_S11_NS4_8TiledMMAINS4_8MMA_AtomIJNS4_17SM100_MMA_MXF4_SSISH_SH_fSI_Li128ELi128ELi16ELNS4_4UMMA5MajorE0ELS16_0ELNS15_7ScaleInE0ELS17_0EEEEEENSL_INS5_IJSB_SB_SB_EEENS5_IJSU_SU_SU_EEEEENS5_IJNS4_10UnderscoreES1D_S1D_EEEEENS5_IJNS4_23SM90_TMA_LOAD_MULTICASTES1G_EEENS5_IJNS4_14ComposedLayoutINS4_7SwizzleILi2ELi4ELi3EEENS4_18smem_ptr_flag_bitsILi4EEENSL_INS5_IJNSA_ILi8EEESF_EEENS5_IJSF_SB_EEEEEEENSL_INS5_IJNS5_IJNS5_IJSN_SB_EEESQ_EEESB_NS5_IJSB_NSA_ILi2EEEEEEEEENS5_IJNS5_IJNS5_IJSQ_SW_EEESV_EEESU_NS5_IJSC_SW_EEEEEEEEEEEvNS4_8identityENS5_IJNS4_13SM90_TMA_LOADES24_EEES22_vS23_EENS_8epilogue10collective18CollectiveEpilogueINS27_23Sm100TmaWarpSpecializedILi4ELi2ELi32ELb1ELb0EEEJSG_NS5_IJNSL_ISF_SB_EENSL_ISM_SB_EEEEENS_10bfloat16_tESK_S2F_SK_NS27_6fusion15FusionCallbacksIS2B_NS2G_17LinearCombinationIS2F_fS2F_fLNS_15FloatRoundStyleE2EEESG_S2E_JEEENS4_5SM1004TMEM4LOAD26SM100_TMEM_LOAD_32dp32b32xES24_NS1I_IS1K_NS1L_ILi16EEENSL_INS5_IJS1N_SM_EEENS5_IJSM_SB_EEEEEEENS4_39AutoVectorizingCopyWithAssumedAlignmentILi128EEENS4_14SM90_TMA_STOREES2U_S2W_S2W_EEEvvEEEEvNT_6ParamsE)
        /*0b04*/ 	.short	0x0380
        /*0b06*/ 	.short	0x0c00


	//----- nvinfo : EIATTR_SW_WAR
	.align		4
.L_55:
        /*0b08*/ 	.byte	0x04, 0x36
        /*0b0a*/ 	.short	(.L_57 - .L_56)
.L_56:
        /*0b0c*/ 	.word	0x00000008
.L_57:


//--------------------- .nv.callgraph             --------------------------
	.section	.nv.callgraph,"",@"SHT_CUDA_CALLGRAPH"
	.align	4
	.sectionentsize	8
	.align		4
        /*0000*/ 	.word	0x00000000
	.align		4
        /*0004*/ 	.word	0xffffffff
	.align		4
        /*0008*/ 	.word	index@(_ZN7cutlass13device_kernelINS_4gemm6kernel13GemmUniversalIN4cute5tupleIJiiiiEEENS1_10collective13CollectiveMmaINS1_46MainloopSm100TmaUmmaWarpSpecializedBlockScaledILi10ELi2ELi2ENS5_IJNS4_1CILi1EEENSA_ILi4EEESB_EEEEENS5_IJNSA_ILi128EEESF_SF_EEENS5_IJNS_12float_e2m1_tENS_13float_ue4m3_tEEEENS5_IJNS5_IJlSB_lEEENS4_6LayoutINS5_IJNS5_IJNS5_IJNSA_ILi32EEESC_EEEiEEENS5_IJNS5_IJNSA_ILi16EEESC_EEEiEEENS5_IJSB_iEEEEEENS5_IJSR_NS5_IJNS5_IJNSA_ILi0EEESB_EEENSA_ILi512EEEEEENS5_IJSU_iEEEEEEEEEEESJ_S11_NS4_8TiledMMAINS4_8MMA_AtomIJNS4_17SM100_MMA_MXF4_SSISH_SH_fSI_Li128ELi128ELi16ELNS4_4UMMA5MajorE0ELS16_0ELNS15_7ScaleInE0ELS17_0EEEEEENSL_INS5_IJSB_SB_SB_EEENS5_IJSU_SU_SU_EEEEENS5_IJNS4_10UnderscoreES1D_S1D_EEEEENS5_IJNS4_23SM90_TMA_LOAD_MULTICASTES1G_EEENS5_IJNS4_14ComposedLayoutINS4_7SwizzleILi2ELi4ELi3EEENS4_18smem_ptr_flag_bitsILi4EEENSL_INS5_IJNSA_ILi8EEESF_EEENS5_IJSF_SB_EEEEEEENSL_INS5_IJNS5_IJNS5_IJSN_SB_EEESQ_EEESB_NS5_IJSB_NSA_ILi2EEEEEEEEENS5_IJNS5_IJNS5_IJSQ_SW_EEESV_EEESU_NS5_IJSC_SW_EEEEEEEEEEEvNS4_8identityENS5_IJNS4_13SM90_TMA_LOADES24_EEES22_vS23_EENS_8epilogue10collective18CollectiveEpilogueINS27_23Sm100TmaWarpSpecializedILi4ELi2ELi32ELb1ELb0EEEJSG_NS5_IJNSL_ISF_SB_EENSL_ISM_SB_EEEEENS_10bfloat16_tESK_S2F_SK_NS27_6fusion15FusionCallbacksIS2B_NS2G_17LinearCombinationIS2F_fS2F_fLNS_15FloatRoundStyleE2EEESG_S2E_JEEENS4_5SM1004TMEM4LOAD26SM100_TMEM_LOAD_32dp32b32xES24_NS1I_IS1K_NS1L_ILi16EEENSL_INS5_IJS1N_SM_EEENS5_IJSM_SB_EEEEEEENS4_39AutoVectorizingCopyWithAssumedAlignmentILi128EEENS4_14SM90_TMA_STOREES2U_S2W_S2W_EEEvvEEEEvNT_6ParamsE)
	.align		4
        /*000c*/ 	.word	index@(__assertfail)
	.align		4
        /*0010*/ 	.word	0x00000000
	.align		4
        /*0014*/ 	.word	0xfffffffe
	.align		4
        /*0018*/ 	.word	0x00000000
	.align		4
        /*001c*/ 	.word	0xfffffffd
	.align		4
        /*0020*/ 	.word	0x00000000
	.align		4
        /*0024*/ 	.word	0xfffffffc


//--------------------- .nv.constant4             --------------------------
	.section	.nv.constant4,"a",@progbits
	.align	8
	.align		8
.nv.constant4:
        /*0000*/ 	.dword	__assertfail
	.align		8
        /*0008*/ 	.dword	__unnamed_1
	.align		8
        /*0010*/ 	.dword	__unnamed_2
	.align		8
        /*0018*/ 	.dword	_ZN40_INTERNAL_c1a36b40_4_k_cu_ea10cee0_186594cuda3std3__45__cpo5beginE
	.align		8
        /*0020*/ 	.dword	_ZN40_INTERNAL_c1a36b40_4_k_cu_ea10cee0_186594cuda3std3__45__cpo3endE
	.align		8
        /*0028*/ 	.dword	_ZN40_INTERNAL_c1a36b40_4_k_cu_ea10cee0_186594cuda3std3__45__cpo6cbeginE
	.align		8
        /*0030*/ 	.dword	_ZN40_INTERNAL_c1a36b40_4_k_cu_ea10cee0_186594cuda3std3__45__cpo4cendE
	.align		8
        /*0038*/ 	.dword	_ZN40_INTERNAL_c1a36b40_4_k_cu_ea10cee0_186594cuda3std3__442_GLOBAL__N__c1a36b40_4_k_cu_ea10cee0_186596ignoreE
	.align		8
        /*0040*/ 	.dword	_ZN40_INTERNAL_c1a36b40_4_k_cu_ea10cee0_186594cuda3std3__419piecewise_constructE
	.align		8
        /*0048*/ 	.dword	_ZN40_INTERNAL_c1a36b40_4_k_cu_ea10cee0_186594cuda3std3__48in_placeE
	.align		8
        /*0050*/ 	.dword	_ZN40_INTERNAL_c1a36b40_4_k_cu_ea10cee0_186594cuda3std6ranges3__45__cpo4swapE
	.align		8
        /*0058*/ 	.dword	_ZN40_INTERNAL_c1a36b40_4_k_cu_ea10cee0_186594cuda3std6ranges3__45__cpo9iter_moveE
	.align		8
        /*0060*/ 	.dword	_ZN40_INTERNAL_c1a36b40_4_k_cu_ea10cee0_186594cute7productE
	.align		8
        /*0068*/ 	.dword	_ZN40_INTERNAL_c1a36b40_4_k_cu_ea10cee0_186594cute1_E
	.align		8
        /*0070*/ 	.dword	$str$25
	.align		8
        /*0078*/ 	.dword	$str$26
	.align		8
        /*0080*/ 	.dword	$str$29
	.align		8
        /*0088*/ 	.dword	$str$30


//--------------------- .text._ZN7cutlass13device_kernelINS_4gemm6kernel13GemmUniversalIN4cute5tupleIJiiiiEEENS1_10collective13CollectiveMmaINS1_46MainloopSm100TmaUmmaWarpSpecializedBlockScaledILi10ELi2ELi2ENS5_IJNS4_1CILi1EEENSA_ILi4EEESB_EEEEENS5_IJNSA_ILi128EEESF_SF_EEENS5_IJNS_12float_e2m1_tENS_13float_ue4m3_tEEEENS5_IJNS5_IJlSB_lEEENS4_6LayoutINS5_IJNS5_IJNS5_IJNSA_ILi32EEESC_EEEiEEENS5_IJNS5_IJNSA_ILi16EEESC_EEEiEEENS5_IJSB_iEEEEEENS5_IJSR_NS5_IJNS5_IJNSA_ILi0EEESB_EEENSA_ILi512EEEEEENS5_IJSU_iEEEEEEEEEEESJ_S11_NS4_8TiledMMAINS4_8MMA_AtomIJNS4_17SM100_MMA_MXF4_SSISH_SH_fSI_Li128ELi128ELi16ELNS4_4UMMA5MajorE0ELS16_0ELNS15_7ScaleInE0ELS17_0EEEEEENSL_INS5_IJSB_SB_SB_EEENS5_IJSU_SU_SU_EEEEENS5_IJNS4_10UnderscoreES1D_S1D_EEEEENS5_IJNS4_23SM90_TMA_LOAD_MULTICASTES1G_EEENS5_IJNS4_14ComposedLayoutINS4_7SwizzleILi2ELi4ELi3EEENS4_18smem_ptr_flag_bitsILi4EEENSL_INS5_IJNSA_ILi8EEESF_EEENS5_IJSF_SB_EEEEEEENSL_INS5_IJNS5_IJNS5_IJSN_SB_EEESQ_EEESB_NS5_IJSB_NSA_ILi2EEEEEEEEENS5_IJNS5_IJNS5_IJSQ_SW_EEESV_EEESU_NS5_IJSC_SW_EEEEEEEEEEEvNS4_8identityENS5_IJNS4_13SM90_TMA_LOADES24_EEES22_vS23_EENS_8epilogue10collective18CollectiveEpilogueINS27_23Sm100TmaWarpSpecializedILi4ELi2ELi32ELb1ELb0EEEJSG_NS5_IJNSL_ISF_SB_EENSL_ISM_SB_EEEEENS_10bfloat16_tESK_S2F_SK_NS27_6fusion15FusionCallbacksIS2B_NS2G_17LinearCombinationIS2F_fS2F_fLNS_15FloatRoundStyleE2EEESG_S2E_JEEENS4_5SM1004TMEM4LOAD26SM100_TMEM_LOAD_32dp32b32xES24_NS1I_IS1K_NS1L_ILi16EEENSL_INS5_IJS1N_SM_EEENS5_IJSM_SB_EEEEEEENS4_39AutoVectorizingCopyWithAssumedAlignmentILi128EEENS4_14SM90_TMA_STOREES2U_S2W_S2W_EEEvvEEEEvNT_6ParamsE --------------------------
	.section	.text._ZN7cutlass13device_kernelINS_4gemm6kernel13GemmUniversalIN4cute5tupleIJiiiiEEENS1_10collective13CollectiveMmaINS1_46MainloopSm100TmaUmmaWarpSpecializedBlockScaledILi10ELi2ELi2ENS5_IJNS4_1CILi1EEENSA_ILi4EEESB_EEEEENS5_IJNSA_ILi128EEESF_SF_EEENS5_IJNS_12float_e2m1_tENS_13float_ue4m3_tEEEENS5_IJNS5_IJlSB_lEEENS4_6LayoutINS5_IJNS5_IJNS5_IJNSA_ILi32EEESC_EEEiEEENS5_IJNS5_IJNSA_ILi16EEESC_EEEiEEENS5_IJSB_iEEEEEENS5_IJSR_NS5_IJNS5_IJNSA_ILi0EEESB_EEENSA_ILi512EEEEEENS5_IJSU_iEEEEEEEEEEESJ_S11_NS4_8TiledMMAINS4_8MMA_AtomIJNS4_17SM100_MMA_MXF4_SSISH_SH_fSI_Li128ELi128ELi16ELNS4_4UMMA5MajorE0ELS16_0ELNS15_7ScaleInE0ELS17_0EEEEEENSL_INS5_IJSB_SB_SB_EEENS5_IJSU_SU_SU_EEEEENS5_IJNS4_10UnderscoreES1D_S1D_EEEEENS5_IJNS4_23SM90_TMA_LOAD_MULTICASTES1G_EEENS5_IJNS4_14ComposedLayoutINS4_7SwizzleILi2ELi4ELi3EEENS4_18smem_ptr_flag_bitsILi4EEENSL_INS5_IJNSA_ILi8EEESF_EEENS5_IJSF_SB_EEEEEEENSL_INS5_IJNS5_IJNS5_IJSN_SB_EEESQ_EEESB_NS5_IJSB_NSA_ILi2EEEEEEEEENS5_IJNS5_IJNS5_IJSQ_SW_EEESV_EEESU_NS5_IJSC_SW_EEEEEEEEEEEvNS4_8identityENS5_IJNS4_13SM90_TMA_LOADES24_EEES22_vS23_EENS_8epilogue10collective18CollectiveEpilogueINS27_23Sm100TmaWarpSpecializedILi4ELi2ELi32ELb1ELb0EEEJSG_NS5_IJNSL_ISF_SB_EENSL_ISM_SB_EEEEENS_10bfloat16_tESK_S2F_SK_NS27_6fusion15FusionCallbacksIS2B_NS2G_17LinearCombinationIS2F_fS2F_fLNS_15FloatRoundStyleE2EEESG_S2E_JEEENS4_5SM1004TMEM4LOAD26SM100_TMEM_LOAD_32dp32b32xES24_NS1I_IS1K_NS1L_ILi16EEENSL_INS5_IJS1N_SM_EEENS5_IJSM_SB_EEEEEEENS4_39AutoVectorizingCopyWithAssumedAlignmentILi128EEENS4_14SM90_TMA_STOREES2U_S2W_S2W_EEEvvEEEEvNT_6ParamsE,"ax",@progbits
	.align	128
.text._ZN7cutlass13device_kernelINS_4gemm6kernel13GemmUniversalIN4cute5tupleIJiiiiEEENS1_10collective13CollectiveMmaINS1_46MainloopSm100TmaUmmaWarpSpecializedBlockScaledILi10ELi2ELi2ENS5_IJNS4_1CILi1EEENSA_ILi4EEESB_EEEEENS5_IJNSA_ILi128EEESF_SF_EEENS5_IJNS_12float_e2m1_tENS_13float_ue4m3_tEEEENS5_IJNS5_IJlSB_lEEENS4_6LayoutINS5_IJNS5_IJNS5_IJNSA_ILi32EEESC_EEEiEEENS5_IJNS5_IJNSA_ILi16EEESC_EEEiEEENS5_IJSB_iEEEEEENS5_IJSR_NS5_IJNS5_IJNSA_ILi0EEESB_EEENSA_ILi512EEEEEENS5_IJSU_iEEEEEEEEEEESJ_S11_NS4_8TiledMMAINS4_8MMA_AtomIJNS4_17SM100_MMA_MXF4_SSISH_SH_fSI_Li128ELi128ELi16ELNS4_4UMMA5MajorE0ELS16_0ELNS15_7ScaleInE0ELS17_0EEEEEENSL_INS5_IJSB_SB_SB_EEENS5_IJSU_SU_SU_EEEEENS5_IJNS4_10UnderscoreES1D_S1D_EEEEENS5_IJNS4_23SM90_TMA_LOAD_MULTICASTES1G_EEENS5_IJNS4_14ComposedLayoutINS4_7SwizzleILi2ELi4ELi3EEENS4_18smem_ptr_flag_bitsILi4EEENSL_INS5_IJNSA_ILi8EEESF_EEENS5_IJSF_SB_EEEEEEENSL_INS5_IJNS5_IJNS5_IJSN_SB_EEESQ_EEESB_NS5_IJSB_NSA_ILi2EEEEEEEEENS5_IJNS5_IJNS5_IJSQ_SW_EEESV_EEESU_NS5_IJSC_SW_EEEEEEEEEEEvNS4_8identityENS5_IJNS4_13SM90_TMA_LOADES24_EEES22_vS23_EENS_8epilogue10collective18CollectiveEpilogueINS27_23Sm100TmaWarpSpecializedILi4ELi2ELi32ELb1ELb0EEEJSG_NS5_IJNSL_ISF_SB_EENSL_ISM_SB_EEEEENS_10bfloat16_tESK_S2F_SK_NS27_6fusion15FusionCallbacksIS2B_NS2G_17LinearCombinationIS2F_fS2F_fLNS_15FloatRoundStyleE2EEESG_S2E_JEEENS4_5SM1004TMEM4LOAD26SM100_TMEM_LOAD_32dp32b32xES24_NS1I_IS1K_NS1L_ILi16EEENSL_INS5_IJS1N_SM_EEENS5_IJSM_SB_EEEEEEENS4_39AutoVectorizingCopyWithAssumedAlignmentILi128EEENS4_14SM90_TMA_STOREES2U_S2W_S2W_EEEvvEEEEvNT_6ParamsE:
        .type           _ZN7cutlass13device_kernelINS_4gemm6kernel13GemmUniversalIN4cute5tupleIJiiiiEEENS1_10collective13CollectiveMmaINS1_46MainloopSm100TmaUmmaWarpSpecializedBlockScaledILi10ELi2ELi2ENS5_IJNS4_1CILi1EEENSA_ILi4EEESB_EEEEENS5_IJNSA_ILi128EEESF_SF_EEENS5_IJNS_12float_e2m1_tENS_13float_ue4m3_tEEEENS5_IJNS5_IJlSB_lEEENS4_6LayoutINS5_IJNS5_IJNS5_IJNSA_ILi32EEESC_EEEiEEENS5_IJNS5_IJNSA_ILi16EEESC_EEEiEEENS5_IJSB_iEEEEEENS5_IJSR_NS5_IJNS5_IJNSA_ILi0EEESB_EEENSA_ILi512EEEEEENS5_IJSU_iEEEEEEEEEEESJ_S11_NS4_8TiledMMAINS4_8MMA_AtomIJNS4_17SM100_MMA_MXF4_SSISH_SH_fSI_Li128ELi128ELi16ELNS4_4UMMA5MajorE0ELS16_0ELNS15_7ScaleInE0ELS17_0EEEEEENSL_INS5_IJSB_SB_SB_EEENS5_IJSU_SU_SU_EEEEENS5_IJNS4_10UnderscoreES1D_S1D_EEEEENS5_IJNS4_23SM90_TMA_LOAD_MULTICASTES1G_EEENS5_IJNS4_14ComposedLayoutINS4_7SwizzleILi2ELi4ELi3EEENS4_18smem_ptr_flag_bitsILi4EEENSL_INS5_IJNSA_ILi8EEESF_EEENS5_IJSF_SB_EEEEEEENSL_INS5_IJNS5_IJNS5_IJSN_SB_EEESQ_EEESB_NS5_IJSB_NSA_ILi2EEEEEEEEENS5_IJNS5_IJNS5_IJSQ_SW_EEESV_EEESU_NS5_IJSC_SW_EEEEEEEEEEEvNS4_8identityENS5_IJNS4_13SM90_TMA_LOADES24_EEES22_vS23_EENS_8epilogue10collective18CollectiveEpilogueINS27_23Sm100TmaWarpSpecializedILi4ELi2ELi32ELb1ELb0EEEJSG_NS5_IJNSL_ISF_SB_EENSL_ISM_SB_EEEEENS_10bfloat16_tESK_S2F_SK_NS27_6fusion15FusionCallbacksIS2B_NS2G_17LinearCombinationIS2F_fS2F_fLNS_15FloatRoundStyleE2EEESG_S2E_JEEENS4_5SM1004TMEM4LOAD26SM100_TMEM_LOAD_32dp32b32xES24_NS1I_IS1K_NS1L_ILi16EEENSL_INS5_IJS1N_SM_EEENS5_IJSM_SB_EEEEEEENS4_39AutoVectorizingCopyWithAssumedAlignmentILi128EEENS4_14SM90_TMA_STOREES2U_S2W_S2W_EEEvvEEEEvNT_6ParamsE,@function
        .size           _ZN7cutlass13device_kernelINS_4gemm6kernel13GemmUniversalIN4cute5tupleIJiiiiEEENS1_10collective13CollectiveMmaINS1_46MainloopSm100TmaUmmaWarpSpecializedBlockScaledILi10ELi2ELi2ENS5_IJNS4_1CILi1EEENSA_ILi4EEESB_EEEEENS5_IJNSA_ILi128EEESF_SF_EEENS5_IJNS_12float_e2m1_tENS_13float_ue4m3_tEEEENS5_IJNS5_IJlSB_lEEENS4_6LayoutINS5_IJNS5_IJNS5_IJNSA_ILi32EEESC_EEEiEEENS5_IJNS5_IJNSA_ILi16EEESC_EEEiEEENS5_IJSB_iEEEEEENS5_IJSR_NS5_IJNS5_IJNSA_ILi0EEESB_EEENSA_ILi512EEEEEENS5_IJSU_iEEEEEEEEEEESJ_S11_NS4_8TiledMMAINS4_8MMA_AtomIJNS4_17SM100_MMA_MXF4_SSISH_SH_fSI_Li128ELi128ELi16ELNS4_4UMMA5MajorE0ELS16_0ELNS15_7ScaleInE0ELS17_0EEEEEENSL_INS5_IJSB_SB_SB_EEENS5_IJSU_SU_SU_EEEEENS5_IJNS4_10UnderscoreES1D_S1D_EEEEENS5_IJNS4_23SM90_TMA_LOAD_MULTICASTES1G_EEENS5_IJNS4_14ComposedLayoutINS4_7SwizzleILi2ELi4ELi3EEENS4_18smem_ptr_flag_bitsILi4EEENSL_INS5_IJNSA_ILi8EEESF_EEENS5_IJSF_SB_EEEEEEENSL_INS5_IJNS5_IJNS5_IJSN_SB_EEESQ_EEESB_NS5_IJSB_NSA_ILi2EEEEEEEEENS5_IJNS5_IJNS5_IJSQ_SW_EEESV_EEESU_NS5_IJSC_SW_EEEEEEEEEEEvNS4_8identityENS5_IJNS4_13SM90_TMA_LOADES24_EEES22_vS23_EENS_8epilogue10collective18CollectiveEpilogueINS27_23Sm100TmaWarpSpecializedILi4ELi2ELi32ELb1ELb0EEEJSG_NS5_IJNSL_ISF_SB_EENSL_ISM_SB_EEEEENS_10bfloat16_tESK_S2F_SK_NS27_6fusion15FusionCallbacksIS2B_NS2G_17LinearCombinationIS2F_fS2F_fLNS_15FloatRoundStyleE2EEESG_S2E_JEEENS4_5SM1004TMEM4LOAD26SM100_TMEM_LOAD_32dp32b32xES24_NS1I_IS1K_NS1L_ILi16EEENSL_INS5_IJS1N_SM_EEENS5_IJSM_SB_EEEEEEENS4_39AutoVectorizingCopyWithAssumedAlignmentILi128EEENS4_14SM90_TMA_STOREES2U_S2W_S2W_EEEvvEEEEvNT_6ParamsE,(.L_x_200 - _ZN7cutlass13device_kernelINS_4gemm6kernel13GemmUniversalIN4cute5tupleIJiiiiEEENS1_10collective13CollectiveMmaINS1_46MainloopSm100TmaUmmaWarpSpecializedBlockScaledILi10ELi2ELi2ENS5_IJNS4_1CILi1EEENSA_ILi4EEESB_EEEEENS5_IJNSA_ILi128EEESF_SF_EEENS5_IJNS_12float_e2m1_tENS_13float_ue4m3_tEEEENS5_IJNS5_IJlSB_lEEENS4_6LayoutINS5_IJNS5_IJNS5_IJNSA_ILi32EEESC_EEEiEEENS5_IJNS5_IJNSA_ILi16EEESC_EEEiEEENS5_IJSB_iEEEEEENS5_IJSR_NS5_IJNS5_IJNSA_ILi0EEESB_EEENSA_ILi512EEEEEENS5_IJSU_iEEEEEEEEEEESJ_S11_NS4_8TiledMMAINS4_8MMA_AtomIJNS4_17SM100_MMA_MXF4_SSISH_SH_fSI_Li128ELi128ELi16ELNS4_4UMMA5MajorE0ELS16_0ELNS15_7ScaleInE0ELS17_0EEEEEENSL_INS5_IJSB_SB_SB_EEENS5_IJSU_SU_SU_EEEEENS5_IJNS4_10UnderscoreES1D_S1D_EEEEENS5_IJNS4_23SM90_TMA_LOAD_MULTICASTES1G_EEENS5_IJNS4_14ComposedLayoutINS4_7SwizzleILi2ELi4ELi3EEENS4_18smem_ptr_flag_bitsILi4EEENSL_INS5_IJNSA_ILi8EEESF_EEENS5_IJSF_SB_EEEEEEENSL_INS5_IJNS5_IJNS5_IJSN_SB_EEESQ_EEESB_NS5_IJSB_NSA_ILi2EEEEEEEEENS5_IJNS5_IJNS5_IJSQ_SW_EEESV_EEESU_NS5_IJSC_SW_EEEEEEEEEEEvNS4_8identityENS5_IJNS4_13SM90_TMA_LOADES24_EEES22_vS23_EENS_8epilogue10collective18CollectiveEpilogueINS27_23Sm100TmaWarpSpecializedILi4ELi2ELi32ELb1ELb0EEEJSG_NS5_IJNSL_ISF_SB_EENSL_ISM_SB_EEEEENS_10bfloat16_tESK_S2F_SK_NS27_6fusion15FusionCallbacksIS2B_NS2G_17LinearCombinationIS2F_fS2F_fLNS_15FloatRoundStyleE2EEESG_S2E_JEEENS4_5SM1004TMEM4LOAD26SM100_TMEM_LOAD_32dp32b32xES24_NS1I_IS1K_NS1L_ILi16EEENSL_INS5_IJS1N_SM_EEENS5_IJSM_SB_EEEEEEENS4_39AutoVectorizingCopyWithAssumedAlignmentILi128EEENS4_14SM90_TMA_STOREES2U_S2W_S2W_EEEvvEEEEvNT_6ParamsE)
        .other          _ZN7cutlass13device_kernelINS_4gemm6kernel13GemmUniversalIN4cute5tupleIJiiiiEEENS1_10collective13CollectiveMmaINS1_46MainloopSm100TmaUmmaWarpSpecializedBlockScaledILi10ELi2ELi2ENS5_IJNS4_1CILi1EEENSA_ILi4EEESB_EEEEENS5_IJNSA_ILi128EEESF_SF_EEENS5_IJNS_12float_e2m1_tENS_13float_ue4m3_tEEEENS5_IJNS5_IJlSB_lEEENS4_6LayoutINS5_IJNS5_IJNS5_IJNSA_ILi32EEESC_EEEiEEENS5_IJNS5_IJNSA_ILi16EEESC_EEEiEEENS5_IJSB_iEEEEEENS5_IJSR_NS5_IJNS5_IJNSA_ILi0EEESB_EEENSA_ILi512EEEEEENS5_IJSU_iEEEEEEEEEEESJ_S11_NS4_8TiledMMAINS4_8MMA_AtomIJNS4_17SM100_MMA_MXF4_SSISH_SH_fSI_Li128ELi128ELi16ELNS4_4UMMA5MajorE0ELS16_0ELNS15_7ScaleInE0ELS17_0EEEEEENSL_INS5_IJSB_SB_SB_EEENS5_IJSU_SU_SU_EEEEENS5_IJNS4_10UnderscoreES1D_S1D_EEEEENS5_IJNS4_23SM90_TMA_LOAD_MULTICASTES1G_EEENS5_IJNS4_14ComposedLayoutINS4_7SwizzleILi2ELi4ELi3EEENS4_18smem_ptr_flag_bitsILi4EEENSL_INS5_IJNSA_ILi8EEESF_EEENS5_IJSF_SB_EEEEEEENSL_INS5_IJNS5_IJNS5_IJSN_SB_EEESQ_EEESB_NS5_IJSB_NSA_ILi2EEEEEEEEENS5_IJNS5_IJNS5_IJSQ_SW_EEESV_EEESU_NS5_IJSC_SW_EEEEEEEEEEEvNS4_8identityENS5_IJNS4_13SM90_TMA_LOADES24_EEES22_vS23_EENS_8epilogue10collective18CollectiveEpilogueINS27_23Sm100TmaWarpSpecializedILi4ELi2ELi32ELb1ELb0EEEJSG_NS5_IJNSL_ISF_SB_EENSL_ISM_SB_EEEEENS_10bfloat16_tESK_S2F_SK_NS27_6fusion15FusionCallbacksIS2B_NS2G_17LinearCombinationIS2F_fS2F_fLNS_15FloatRoundStyleE2EEESG_S2E_JEEENS4_5SM1004TMEM4LOAD26SM100_TMEM_LOAD_32dp32b32xES24_NS1I_IS1K_NS1L_ILi16EEENSL_INS5_IJS1N_SM_EEENS5_IJSM_SB_EEEEEEENS4_39AutoVectorizingCopyWithAssumedAlignmentILi128EEENS4_14SM90_TMA_STOREES2U_S2W_S2W_EEEvvEEEEvNT_6ParamsE,@"STO_CUDA_ENTRY STV_DEFAULT"
_ZN7cutlass13device_kernelINS_4gemm6kernel13GemmUniversalIN4cute5tupleIJiiiiEEENS1_10collective13CollectiveMmaINS1_46MainloopSm100TmaUmmaWarpSpecializedBlockScaledILi10ELi2ELi2ENS5_IJNS4_1CILi1EEENSA_ILi4EEESB_EEEEENS5_IJNSA_ILi128EEESF_SF_EEENS5_IJNS_12float_e2m1_tENS_13float_ue4m3_tEEEENS5_IJNS5_IJlSB_lEEENS4_6LayoutINS5_IJNS5_IJNS5_IJNSA_ILi32EEESC_EEEiEEENS5_IJNS5_IJNSA_ILi16EEESC_EEEiEEENS5_IJSB_iEEEEEENS5_IJSR_NS5_IJNS5_IJNSA_ILi0EEESB_EEENSA_ILi512EEEEEENS5_IJSU_iEEEEEEEEEEESJ_S11_NS4_8TiledMMAINS4_8MMA_AtomIJNS4_17SM100_MMA_MXF4_SSISH_SH_fSI_Li128ELi128ELi16ELNS4_4UMMA5MajorE0ELS16_0ELNS15_7ScaleInE0ELS17_0EEEEEENSL_INS5_IJSB_SB_SB_EEENS5_IJSU_SU_SU_EEEEENS5_IJNS4_10UnderscoreES1D_S1D_EEEEENS5_IJNS4_23SM90_TMA_LOAD_MULTICASTES1G_EEENS5_IJNS4_14ComposedLayoutINS4_7SwizzleILi2ELi4ELi3EEENS4_18smem_ptr_flag_bitsILi4EEENSL_INS5_IJNSA_ILi8EEESF_EEENS5_IJSF_SB_EEEEEEENSL_INS5_IJNS5_IJNS5_IJSN_SB_EEESQ_EEESB_NS5_IJSB_NSA_ILi2EEEEEEEEENS5_IJNS5_IJNS5_IJSQ_SW_EEESV_EEESU_NS5_IJSC_SW_EEEEEEEEEEEvNS4_8identityENS5_IJNS4_13SM90_TMA_LOADES24_EEES22_vS23_EENS_8epilogue10collective18CollectiveEpilogueINS27_23Sm100TmaWarpSpecializedILi4ELi2ELi32ELb1ELb0EEEJSG_NS5_IJNSL_ISF_SB_EENSL_ISM_SB_EEEEENS_10bfloat16_tESK_S2F_SK_NS27_6fusion15FusionCallbacksIS2B_NS2G_17LinearCombinationIS2F_fS2F_fLNS_15FloatRoundStyleE2EEESG_S2E_JEEENS4_5SM1004TMEM4LOAD26SM100_TMEM_LOAD_32dp32b32xES24_NS1I_IS1K_NS1L_ILi16EEENSL_INS5_IJS1N_SM_EEENS5_IJSM_SB_EEEEEEENS4_39AutoVectorizingCopyWithAssumedAlignmentILi128EEENS4_14SM90_TMA_STOREES2U_S2W_S2W_EEEvvEEEEvNT_6ParamsE:
[----:B------:R-:W1:Y:S01]  /*0000*/  LDC R1, c[0x0][0x37c] ;  /* 0x0000df00ff017b82 */ /* 0x000e620000000800 */
[----:B------:R-:W2:Y:S01]  /*0010*/  S2R R101, SR_TID.X ;  /* 0x0000000000657919 */ /* 0x000ea20000002100 */
[----:B------:R-:W3:Y:S01]  /*0020*/  LDCU.64 UR4, c[0x0][0xc90] ;  /* 0x00019200ff0477ac */ /* 0x000ee20008000a00 */
[----:B------:R-:W-:Y:S02]  /*0030*/  PRMT R88, RZ, 0x7610, R88 ;  /* 0x00007610ff587816 */ /* 0x000fe40000000058 */
[----:B------:R-:W-:Y:S01]  /*0040*/  ELECT P5, URZ, PT ;  /* 0x0000000000ff782f */ /* 0x000fe200038a0000 */
[----:B------:R-:W4:Y:S01]  /*0050*/  LDCU.64 UR46, c[0x0][0x358] ;  /* 0x00006b00ff2e77ac */ /* 0x000f220008000a00 */
[----:B---3--:R-:W-:-:S04]  /*0060*/  UISETP.NE.U32.AND UP0, UPT, UR4, URZ, UPT ;  /* 0x000000ff0400728c */ /* 0x008fc8000bf05070 */
[----:B------:R-:W-:Y:S01]  /*0070*/  UISETP.NE.AND.EX UP0, UPT, UR5, URZ, UPT, UP0 ;  /* 0x000000ff0500728c */ /* 0x000fe2000bf05300 */
[----:B--2---:R-:W-:-:S05]  /*0080*/  SHF.R.U32.HI R92, RZ, 0x5, R101 ;  /* 0x00000005ff5c7819 */ /* 0x004fca0000011665 */
[----:B------:R-:W2:Y:S02]  /*0090*/  SHFL.IDX PT, R0, R92, RZ, 0x1f ;  /* 0x00001fff5c007589 */ /* 0x000ea400000e0000 */
[----:B--2---:R-:W-:Y:S01]  /*00a0*/  R2UR UR13, R0 ;  /* 0x00000000000d72ca */ /* 0x004fe200000e0000 */
[----:B-1--4-:R-:W-:-:S14]  /*00b0*/  BRA.U UP0, `(.L_x_0) ;  /* 0x00000001002c7547 */ /* 0x012fdc000b800000 */
[----:B------:R-:W1:Y:S02]  /*00c0*/  LDCU.64 UR6, c[0x0][0xc88] ;  /* 0x00019100ff0677ac */ /* 0x000e640008000a00 */
[----:B-1----:R-:W-:-:S04]  /*00d0*/  UISETP.NE.U32.AND UP0, UPT, UR6, URZ, UPT ;  /* 0x000000ff0600728c */ /* 0x002fc8000bf05070 */
[----:B------:R-:W-:-:S09]  /*00e0*/  UISETP.NE.AND.EX UP0, UPT, UR7, URZ, UPT, UP0 ;  /* 0x000000ff0700728c */ /* 0x000fd2000bf05300 */
[----:B------:R-:W-:Y:S05]  /*00f0*/  BRA.U !UP0, `(.L_x_1) ;  /* 0x0000000108107547 */ /* 0x000fea000b800000 */
[----:B------:R-:W1:Y:S02]  /*0100*/  LDC.64 R2, c[0x0][0xc88] ;  /* 0x00032200ff027b82 */ /* 0x000e640000000a00 */
[----:B-1----:R1:W5:Y:S01]  /*0110*/  LDG.E R49, desc[UR46][R2.64] ;  /* 0x0000002e02317981 */ /* 0x002362000c1e1900 */
[----:B------:R-:W-:Y:S01]  /*0120*/  HFMA2 R88, -RZ, RZ, 0, 5.9604644775390625e-08 ;  /* 0x00000001ff587431 */ /* 0x000fe200000001ff */
[----:B------:R-:W-:Y:S05]  /*0130*/  BRA `(.L_x_0) ;  /* 0x00000000000c7947 */ /* 0x000fea0003800000 */
.L_x_1:
[----:B------:R-:W1:Y:S01]  /*0140*/  LDCU UR6, c[0x0][0xc80] ;  /* 0x00019000ff0677ac */ /* 0x000e620008000800 */
[----:B------:R-:W-:Y:S01]  /*0150*/  HFMA2 R88, -RZ, RZ, 0, 5.9604644775390625e-08 ;  /* 0x00000001ff587431 */ /* 0x000fe200000001ff */
[----:B-1----:R-:W-:-:S07]  /*0160*/  MOV R49, UR6 ;  /* 0x0000000600317c02 */ /* 0x002fce0008000f00 */
.L_x_0:
[----:B------:R-:W2:Y:S02]  /*0170*/  LDCU.64 UR6, c[0x0][0xcb0] ;  /* 0x00019600ff0677ac */ /* 0x000ea40008000a00 */
[----:B--2---:R-:W-:-:S04]  /*0180*/  UISETP.NE.U32.AND UP0, UPT, UR6, URZ, UPT ;  /* 0x000000ff0600728c */ /* 0x004fc8000bf05070 */
[----:B------:R-:W-:-:S09]  /*0190*/  UISETP.NE.AND.EX UP0, UPT, UR7, URZ, UPT, UP0 ;  /* 0x000000ff0700728c */ /* 0x000fd2000bf05300 */
[----:B------:R-:W-:Y:S05]  /*01a0*/  BRA.U UP0, `(.L_x_2) ;  /* 0x0000000100247547 */ /* 0x000fea000b800000 */
[----:B------:R-:W2:Y:S02]  /*01b0*/  LDCU.64 UR6, c[0x0][0xca8] ;  /* 0x00019500ff0677ac */ /* 0x000ea40008000a00 */
[----:B--2---:R-:W-:-:S04]  /*01c0*/  UISETP.NE.U32.AND UP0, UPT, UR6, URZ, UPT ;  /* 0x000000ff0600728c */ /* 0x004fc8000bf05070 */
[----:B------:R-:W-:-:S09]  /*01d0*/  UISETP.NE.AND.EX UP0, UPT, UR7, URZ, UPT, UP0 ;  /* 0x000000ff0700728c */ /* 0x000fd2000bf05300 */
[----:B------:R-:W-:Y:S05]  /*01e0*/  BRA.U !UP0, `(.L_x_3) ;  /* 0x00000001080c7547 */ /* 0x000fea000b800000 */
[----:B-1----:R-:W1:Y:S02]  /*01f0*/  LDC.64 R2, c[0x0][0xca8] ;  /* 0x00032a00ff027b82 */ /* 0x002e640000000a00 */
[----:B-1----:R2:W5:Y:S01]  /*0200*/  LDG.E R47, desc[UR46][R2.64] ;  /* 0x0000002e022f7981 */ /* 0x002562000c1e1900 */
[----:B------:R-:W-:Y:S05]  /*0210*/  BRA `(.L_x_2) ;  /* 0x0000000000087947 */ /* 0x000fea0003800000 */
.L_x_3:
[----:B------:R-:W2:Y:S02]  /*0220*/  LDCU UR6, c[0x0][0xca0] ;  /* 0x00019400ff0677ac */ /* 0x000ea40008000800 */
[----:B--2---:R-:W-:Y:S02]  /*0230*/  MOV R47, UR6 ;  /* 0x00000006002f7c02 */ /* 0x004fe40008000f00 */
.L_x_2:
[----:B------:R-:W-:Y:S01]  /*0240*/  IMAD.U32 R0, RZ, RZ, UR13 ;  /* 0x0000000dff007e24 */ /* 0x000fe2000f8e00ff */
[----:B------:R-:W-:Y:S04]  /*0250*/  BSSY.RECONVERGENT B0, `(.L_x_4) ;  /* 0x0000012000007945 */ /* 0x000fe80003800200 */
[C---:B------:R-:W-:Y:S02]  /*0260*/  ISETP.NE.OR P1, PT, R0.reuse, 0x1, !P5 ;  /* 0x000000010000780c */ /* 0x040fe40006f25670 */
[----:B------:R-:W-:-:S11]  /*0270*/  ISETP.NE.OR P0, PT, R0, 0x3, !P5 ;  /* 0x000000030000780c */ /* 0x000fd60006f05670 */
[----:B------:R-:W-:Y:S05]  /*0280*/  @P1 BRA `(.L_x_5) ;  /* 0x0000000000381947 */ /* 0x000fea0003800000 */
[----:B------:R-:W3:Y:S02]  /*0290*/  LDCU.64 UR6, c[0x0][0x348] ;  /* 0x00006900ff0677ac */ /* 0x000ee40008000a00 */
[----:B---3--:R-:W-:Y:S02]  /*02a0*/  UIADD3 UR14, UP3, UPT, UR6, 0x80, URZ ;  /* 0x00000080060e7890 */ /* 0x008fe4000ff7e0ff */
[----:B------:R-:W-:Y:S02]  /*02b0*/  UIADD3 UR10, UP2, UPT, UR6, 0x180, URZ ;  /* 0x00000180060a7890 */ /* 0x000fe4000ff5e0ff */
[----:B------:R-:W-:Y:S02]  /*02c0*/  UIADD3 UR8, UP1, UPT, UR6, 0x280, URZ ;  /* 0x0000028006087890 */ /* 0x000fe4000ff3e0ff */
[----:B------:R-:W-:Y:S02]  /*02d0*/  UIADD3 UR6, UP0, UPT, UR6, 0x380, URZ ;  /* 0x0000038006067890 */ /* 0x000fe4000ff1e0ff */
[----:B------:R-:W-:-:S02]  /*02e0*/  UIADD3.X UR15, UPT, UPT, URZ, UR7, URZ, UP3, !UPT ;  /* 0x00000007ff0f7290 */ /* 0x000fc40009ffe4ff */
[----:B------:R-:W-:Y:S02]  /*02f0*/  UIADD3.X UR11, UPT, UPT, URZ, UR7, URZ, UP2, !UPT ;  /* 0x00000007ff0b7290 */ /* 0x000fe400097fe4ff */
[----:B------:R-:W-:Y:S02]  /*0300*/  UIADD3.X UR9, UPT, UPT, URZ, UR7, URZ, UP1, !UPT ;  /* 0x00000007ff097290 */ /* 0x000fe40008ffe4ff */
[----:B------:R-:W-:-:S03]  /*0310*/  UIADD3.X UR7, UPT, UPT, URZ, UR7, URZ, UP0, !UPT ;  /* 0x00000007ff077290 */ /* 0x000fc600087fe4ff */
[----:B------:R3:W-:Y:S02]  /*0320*/  UTMACCTL.PF [UR14] ;  /* 0x000000000e0079b9 */ /* 0x0007e40008040000 */
[----:B------:R3:W-:Y:S02]  /*0330*/  UTMACCTL.PF [UR10] ;  /* 0x000000000a0079b9 */ /* 0x0007e40008040000 */
[----:B------:R3:W-:Y:S02]  /*0340*/  UTMACCTL.PF [UR8] ;  /* 0x00000000080079b9 */ /* 0x0007e40008040000 */
[----:B------:R3:W-:Y:S02]  /*0350*/  UTMACCTL.PF [UR6] ;  /* 0x00000000060079b9 */ /* 0x0007e40008040000 */
[----:B---3--:R-:W-:Y:S01]  /*0360*/  NOP ;  /* 0x0000000000007918 */ /* 0x008fe20000000000 */
.L_x_5:
[----:B------:R-:W-:Y:S05]  /*0370*/  BSYNC.RECONVERGENT B0 ;  /* 0x0000000000007941 */ /* 0x000fea0003800200 */
.L_x_4:
[----:B------:R-:W-:Y:S04]  /*0380*/  BSSY.RECONVERGENT B0, `(.L_x_6) ;  /* 0x000000a000007945 */ /* 0x000fe80003800200 */
[----:B------:R-:W-:Y:S05]  /*0390*/  @P0 BRA `(.L_x_7) ;  /* 0x0000000000200947 */ /* 0x000fea0003800000 */
[----:B------:R-:W3:Y:S02]  /*03a0*/  LDCU.64 UR6, c[0x0][0x348] ;  /* 0x00006900ff0677ac */ /* 0x000ee40008000a00 */
[----:B---3--:R-:W-:Y:S02]  /*03b0*/  UIADD3 UR8, UP1, UPT, UR6, 0x980, URZ ;  /* 0x0000098006087890 */ /* 0x008fe4000ff3e0ff */
[----:B------:R-:W-:Y:S02]  /*03c0*/  UIADD3 UR6, UP0, UPT, UR6, 0xa80, URZ ;  /* 0x00000a8006067890 */ /* 0x000fe4000ff1e0ff */
[----:B------:R-:W-:Y:S02]  /*03d0*/  UIADD3.X UR9, UPT, UPT, URZ, UR7, URZ, UP1, !UPT ;  /* 0x00000007ff097290 */ /* 0x000fe40008ffe4ff */
[----:B------:R-:W-:-:S07]  /*03e0*/  UIADD3.X UR7, UPT, UPT, URZ, UR7, URZ, UP0, !UPT ;  /* 0x00000007ff077290 */ /* 0x000fce00087fe4ff */
[----:B------:R3:W-:Y:S02]  /*03f0*/  UTMACCTL.PF [UR8] ;  /* 0x00000000080079b9 */ /* 0x0007e40008040000 */
[----:B------:R3:W-:Y:S02]  /*0400*/  UTMACCTL.PF [UR6] ;  /* 0x00000000060079b9 */ /* 0x0007e40008040000 */
[----:B---3--:R-:W-:Y:S01]  /*0410*/  NOP ;  /* 0x0000000000007918 */ /* 0x008fe20000000000 */
.L_x_7:
[----:B------:R-:W-:Y:S05]  /*0420*/  BSYNC.RECONVERGENT B0 ;  /* 0x0000000000007941 */ /* 0x000fea0003800200 */
.L_x_6:
[----:B------:R-:W3:Y:S01]  /*0430*/  LDCU.64 UR6, c[0x0][0xc88] ;  /* 0x00019100ff0677ac */ /* 0x000ee20008000a00 */
[----:B------:R-:W-:Y:S02]  /*0440*/  UISETP.EQ.U32.AND UP1, UPT, UR4, URZ, UPT ;  /* 0x000000ff0400728c */ /* 0x000fe4000bf22070 */
[----:B------:R-:W-:Y:S02]  /*0450*/  UPLOP3.LUT UP5, UPT, UPT, UPT, UPT, 0x80, 0x8 ;  /* 0x000000000008789c */ /* 0x000fe40003faf070 */
[----:B---3--:R-:W-:-:S04]  /*0460*/  UISETP.NE.U32.AND UP0, UPT, UR6, URZ, UPT ;  /* 0x000000ff0600728c */ /* 0x008fc8000bf05070 */
[----:B------:R-:W-:-:S04]  /*0470*/  UISETP.NE.AND.EX UP0, UPT, UR7, URZ, UPT, UP0 ;  /* 0x000000ff0700728c */ /* 0x000fc8000bf05300 */
[----:B------:R-:W-:-:S04]  /*0480*/  UISETP.EQ.OR.EX UP2, UPT, UR5, URZ, !UP0, UP1 ;  /* 0x000000ff0500728c */ /* 0x000fc8000c742710 */
[----:B------:R-:W-:-:S05]  /*0490*/  UP2UR UR48, UPR, URZ, 0x4 ;  /* 0x00000004ff307883 */ /* 0x000fca0008000000 */
[----:B------:R-:W-:Y:S07]  /*04a0*/  BRA.U !UP2, `(.L_x_8) ;  /* 0x000000010a207547 */ /* 0x000fee000b800000 */
[----:B------:R-:W-:Y:S01]  /*04b0*/  UISETP.NE.U32.AND UP1, UPT, UR4, URZ, UPT ;  /* 0x000000ff0400728c */ /* 0x000fe2000bf25070 */
[----:B-----5:R-:W-:Y:S01]  /*04c0*/  FSETP.NEU.AND P0, PT, R49, RZ, PT ;  /* 0x000000ff3100720b */ /* 0x020fe20003f0d000 */
[----:B------:R-:W-:Y:S02]  /*04d0*/  USEL UR4, URZ, 0xffffffff, UP0 ;  /* 0xffffffffff047887 */ /* 0x000fe40008000000 */
[----:B------:R-:W-:-:S10]  /*04e0*/  UISETP.NE.AND.EX UP1, UPT, UR5, URZ, UPT, UP1 ;  /* 0x000000ff0500728c */ /* 0x000fd4000bf25310 */
[----:B------:R-:W-:Y:S01]  /*04f0*/  VOTEU.ANY UP0, P0 ;  /* 0x0000000000ff7886 */ /* 0x000fe20000000100 */
[----:B------:R-:W-:-:S04]  /*0500*/  @!UP1 USEL UR4, URZ, 0xffffffff, UP0 ;  /* 0xffffffffff049887 */ /* 0x000fc80008000000 */
[----:B------:R-:W-:-:S04]  /*0510*/  ULOP3.LUT UR4, UR4, 0x1, URZ, 0xc0, !UPT ;  /* 0x0000000104047892 */ /* 0x000fc8000f8ec0ff */
[----:B------:R-:W-:-:S11]  /*0520*/  UISETP.NE.U32.AND UP5, UPT, UR4, 0x1, UPT ;  /* 0x000000010400788c */ /* 0x000fd6000bfa5070 */
.L_x_8:
[----:B-12---:R-:W1:Y:S01]  /*0530*/  SHFL.IDX PT, R2, R92, RZ, 0x1f ;  /* 0x00001fff5c027589 */ /* 0x006e6200000e0000 */
[----:B------:R-:W-:-:S04]  /*0540*/  UISETP.NE.AND UP0, UPT, UR13, 0x2, UPT ;  /* 0x000000020d00788c */ /* 0x000fc8000bf05270 */
[----:B------:R-:W-:Y:S01]  /*0550*/  USEL UR22, URZ, 0x1, UP0 ;  /* 0x00000001ff167887 */ /* 0x000fe20008000000 */
[----:B-1----:R-:W-:-:S13]  /*0560*/  ISETP.NE.AND P0, PT, R2, RZ, PT ;  /* 0x000000ff0200720c */ /* 0x002fda0003f05270 */
[----:B------:R-:W-:Y:S05]  /*0570*/  @P0 BRA `(.L_x_9) ;  /* 0x0000000000940947 */ /* 0x000fea0003800000 */
[----:B------:R-:W-:Y:S01]  /*0580*/  ELECT P0, URZ, PT ;  /* 0x0000000000ff782f */ /* 0x000fe20003800000 */
[----:B------:R-:W-:-:S12]  /*0590*/  BSSY.RECONVERGENT B0, `(.L_x_9) ;  /* 0x0000023000007945 */ /* 0x000fd80003800200 */
[----:B------:R-:W-:Y:S05]  /*05a0*/  @!P0 BRA `(.L_x_10) ;  /* 0x0000000000848947 */ /* 0x000fea0003800000 */
[----:B------:R-:W1:Y:S01]  /*05b0*/  S2UR UR6, SR_CgaCtaId ;  /* 0x00000000000679c3 */ /* 0x000e620000008800 */
[----:B------:R-:W-:Y:S01]  /*05c0*/  UMOV UR7, 0x400 ;  /* 0x0000040000077882 */ /* 0x000fe20000000000 */
[----:B------:R-:W-:Y:S01]  /*05d0*/  UMOV UR5, 0x1 ;  /* 0x0000000100057882 */ /* 0x000fe20000000000 */
[----:B------:R-:W-:Y:S01]  /*05e0*/  UMOV UR4, 0x4 ;  /* 0x0000000400047882 */ /* 0x000fe20000000000 */
[----:B------:R-:W-:-:S04]  /*05f0*/  UIADD3 UR8, UPT, UPT, -UR5, 0x100000, URZ ;  /* 0x0010000005087890 */ /* 0x000fc8000fffe1ff */
[----:B------:R-:W-:Y:S02]  /*0600*/  USHF.L.U32 UR9, UR8, 0xb, URZ ;  /* 0x0000000b08097899 */ /* 0x000fe400080006ff */
[----:B------:R-:W-:Y:S02]  /*0610*/  USHF.L.U32 UR8, UR8, 0x1, URZ ;  /* 0x0000000108087899 */ /* 0x000fe400080006ff */
[----:B------:R-:W-:-:S04]  /*0620*/  UIADD3 UR4, UPT, UPT, -UR4, 0x100000, URZ ;  /* 0x0010000004047890 */ /* 0x000fc8000fffe1ff */
[----:B------:R-:W-:Y:S02]  /*0630*/  USHF.L.U32 UR5, UR4, 0xb, URZ ;  /* 0x0000000b04057899 */ /* 0x000fe400080006ff */
[----:B------:R-:W-:Y:S02]  /*0640*/  USHF.L.U32 UR4, UR4, 0x1, URZ ;  /* 0x0000000104047899 */ /* 0x000fe400080006ff */
[----:B-1----:R-:W-:Y:S01]  /*0650*/  ULEA UR6, UR6, UR7, 0x18 ;  /* 0x0000000706067291 */ /* 0x002fe2000f8ec0ff */
[----:B------:R-:W1:Y:S11]  /*0660*/  FENCE.VIEW.ASYNC.S ;  /* 0x00000000000073c6 */ /* 0x000e760000000000 */
[----:B-1----:R1:W2:Y:S01]  /*0670*/  SYNCS.EXCH.64 URZ, [UR6], UR8 ;  /* 0x0000000806ff75b2 */ /* 0x0022a20008000100 */
[----:B------:R1:W3:Y:S01]  /*0680*/  SYNCS.EXCH.64 URZ, [UR6+0x50], UR4 ;  /* 0x0000500406ff75b2 */ /* 0x0002e20008000100 */
[----:B------:R1:W4:Y:S01]  /*0690*/  SYNCS.EXCH.64 URZ, [UR6+0x8], UR8 ;  /* 0x0000080806ff75b2 */ /* 0x0003220008000100 */
[----:B------:R1:W1:Y:S01]  /*06a0*/  SYNCS.EXCH.64 URZ, [UR6+0x58], UR4 ;  /* 0x0000580406ff75b2 */ /* 0x0002620008000100 */
        /* <DEDUP_REMOVED lines=16> */
[----:B------:R-:W-:Y:S01]  /*07b0*/  NOP ;  /* 0x0000000000007918 */ /* 0x000fe20000000000 */
.L_x_10:
[----:B-1----:R-:W-:Y:S05]  /*07c0*/  BSYNC.RECONVERGENT B0 ;  /* 0x0000000000007941 */ /* 0x002fea0003800200 */
.L_x_9:
[----:B------:R-:W1:Y:S01]  /*07d0*/  SHFL.IDX PT, R2, R92, RZ, 0x1f ;  /* 0x00001fff5c027589 */ /* 0x000e6200000e0000 */
[----:B------:R-:W-:Y:S01]  /*07e0*/  NOP ;  /* 0x0000000000007918 */ /* 0x000fe20000000000 */
[----:B-1----:R-:W-:-:S13]  /*07f0*/  ISETP.NE.AND P0, PT, R2, 0x1, PT ;  /* 0x000000010200780c */ /* 0x002fda0003f05270 */
[----:B------:R-:W-:Y:S05]  /*0800*/  @P0 BRA `(.L_x_11) ;  /* 0x0000000000580947 */ /* 0x000fea0003800000 */
        /* <DEDUP_REMOVED lines=9> */
[----:B------:R-:W-:Y:S01]  /*08a0*/  USHF.L.U32 UR4, UR4, 0x1, URZ ;  /* 0x0000000104047899 */ /* 0x000fe200080006ff */
[----:B------:R-:W-:Y:S01]  /*08b0*/  ELECT P0, URZ, PT ;  /* 0x0000000000ff782f */ /* 0x000fe20003800000 */
[----:B-1----:R-:W-:Y:S01]  /*08c0*/  ULEA UR6, UR6, UR7, 0x18 ;  /* 0x0000000706067291 */ /* 0x002fe2000f8ec0ff */
[----:B------:R-:W1:Y:S11]  /*08d0*/  FENCE.VIEW.ASYNC.S ;  /* 0x00000000000073c6 */ /* 0x000e760000000000 */
[----:B-1----:R1:W1:Y:S01]  /*08e0*/  SYNCS.EXCH.64 URZ, [UR6+0xa0], UR8 ;  /* 0x0000a00806ff75b2 */ /* 0x0022620008000100 */
        /* <DEDUP_REMOVED lines=8> */
.L_x_11:
[----:B------:R-:W2:Y:S01]  /*0970*/  SHFL.IDX PT, R2, R92, RZ, 0x1f ;  /* 0x00001fff5c027589 */ /* 0x000ea200000e0000 */
[----:B------:R-:W-:Y:S01]  /*0980*/  NOP ;  /* 0x0000000000007918 */ /* 0x000fe20000000000 */
[----:B--2---:R-:W-:-:S13]  /*0990*/  ISETP.NE.AND P0, PT, R2, 0x3, PT ;  /* 0x000000030200780c */ /* 0x004fda0003f05270 */
[----:B------:R-:W-:Y:S05]  /*09a0*/  @P0 BRA `(.L_x_12) ;  /* 0x0000000000300947 */ /* 0x000fea0003800000 */
[----:B-1----:R-:W1:Y:S01]  /*09b0*/  S2UR UR5, SR_CgaCtaId ;  /* 0x00000000000579c3 */ /* 0x002e620000008800 */
[----:B------:R-:W-:Y:S01]  /*09c0*/  UMOV UR6, 0x400 ;  /* 0x0000040000067882 */ /* 0x000fe20000000000 */
[----:B------:R-:W-:Y:S01]  /*09d0*/  UMOV UR4, 0x20 ;  /* 0x0000002000047882 */ /* 0x000fe20000000000 */
[----:B------:R-:W-:Y:S01]  /*09e0*/  ELECT P0, URZ, PT ;  /* 0x0000000000ff782f */ /* 0x000fe20003800000 */
[----:B-1----:R-:W-:Y:S02]  /*09f0*/  ULEA UR5, UR5, UR6, 0x18 ;  /* 0x0000000605057291 */ /* 0x002fe4000f8ec0ff */
[----:B------:R-:W-:-:S04]  /*0a00*/  UIADD3 UR6, UPT, UPT, -UR4, 0x100000, URZ ;  /* 0x0010000004067890 */ /* 0x000fc8000fffe1ff */
[----:B------:R-:W-:Y:S02]  /*0a10*/  USHF.L.U32 UR7, UR6, 0xb, URZ ;  /* 0x0000000b06077899 */ /* 0x000fe400080006ff */
[----:B------:R-:W-:Y:S01]  /*0a20*/  USHF.L.U32 UR6, UR6, 0x1, URZ ;  /* 0x0000000106067899 */ /* 0x000fe200080006ff */
[----:B------:R-:W1:Y:S11]  /*0a30*/  FENCE.VIEW.ASYNC.S ;  /* 0x00000000000073c6 */ /* 0x000e760000000000 */
[----:B-1----:R2:W1:Y:S01]  /*0a40*/  SYNCS.EXCH.64 URZ, [UR5+0xe0], UR6 ;  /* 0x0000e00605ff75b2 */ /* 0x0024620008000100 */
[----:B------:R2:W1:Y:S02]  /*0a50*/  SYNCS.EXCH.64 URZ, [UR5+0xe8], UR6 ;  /* 0x0000e80605ff75b2 */ /* 0x0004640008000100 */
[----:B--2---:R-:W-:Y:S01]  /*0a60*/  NOP ;  /* 0x0000000000007918 */ /* 0x004fe20000000000 */
.L_x_12:
[----:B------:R-:W2:Y:S01]  /*0a70*/  SHFL.IDX PT, R2, R92, RZ, 0x1f ;  /* 0x00001fff5c027589 */ /* 0x000ea200000e0000 */
[----:B------:R-:W-:Y:S01]  /*0a80*/  NOP ;  /* 0x0000000000007918 */ /* 0x000fe20000000000 */
[----:B--2---:R-:W-:-:S13]  /*0a90*/  ISETP.NE.AND P0, PT, R2, 0x4, PT ;  /* 0x000000040200780c */ /* 0x004fda0003f05270 */
[----:B------:R-:W-:Y:S05]  /*0aa0*/  @P0 BRA `(.L_x_13) ;  /* 0x00000000004c0947 */ /* 0x000fea0003800000 */
[----:B-1----:R-:W1:Y:S01]  /*0ab0*/  S2UR UR5, SR_CgaCtaId ;  /* 0x00000000000579c3 */ /* 0x002e620000008800 */
[----:B------:R-:W-:Y:S01]  /*0ac0*/  UMOV UR7, 0x3a0 ;  /* 0x000003a000077882 */ /* 0x000fe20000000000 */
[----:B------:R-:W-:Y:S01]  /*0ad0*/  UMOV UR6, 0x400 ;  /* 0x0000040000067882 */ /* 0x000fe20000000000 */
[----:B------:R-:W-:Y:S01]  /*0ae0*/  USEL UR7, UR7, 0x320, UP5 ;  /* 0x0000032007077887 */ /* 0x000fe2000a800000 */
[----:B------:R-:W-:Y:S01]  /*0af0*/  UMOV UR4, 0x1 ;  /* 0x0000000100047882 */ /* 0x000fe20000000000 */
[----:B------:R-:W-:Y:S01]  /*0b00*/  ELECT P0, URZ, PT ;  /* 0x0000000000ff782f */ /* 0x000fe20003800000 */
[----:B------:R-:W-:-:S04]  /*0b10*/  UIADD3 UR8, UPT, UPT, -UR4, 0x100000, URZ ;  /* 0x0010000004087890 */ /* 0x000fc8000fffe1ff */
[----:B------:R-:W-:Y:S02]  /*0b20*/  USHF.L.U32 UR9, UR8, 0xb, URZ ;  /* 0x0000000b08097899 */ /* 0x000fe400080006ff */
[----:B------:R-:W-:Y:S02]  /*0b30*/  USHF.L.U32 UR8, UR8, 0x1, URZ ;  /* 0x0000000108087899 */ /* 0x000fe400080006ff */
[----:B-1----:R-:W-:Y:S02]  /*0b40*/  ULEA UR5, UR5, UR6, 0x18 ;  /* 0x0000000605057291 */ /* 0x002fe4000f8ec0ff */
[----:B------:R-:W-:-:S04]  /*0b50*/  UIADD3 UR6, UPT, UPT, -UR7, 0x100000, URZ ;  /* 0x0010000007067890 */ /* 0x000fc8000fffe1ff */
[----:B------:R-:W-:Y:S02]  /*0b60*/  USHF.L.U32 UR7, UR6, 0xb, URZ ;  /* 0x0000000b06077899 */ /* 0x000fe400080006ff */
[----:B------:R-:W-:Y:S01]  /*0b70*/  USHF.L.U32 UR6, UR6, 0x1, URZ ;  /* 0x0000000106067899 */ /* 0x000fe200080006ff */
[----:B------:R-:W1:Y:S03]  /*0b80*/  FENCE.VIEW.ASYNC.S ;  /* 0x00000000000073c6 */ /* 0x000e660000000000 */
[----:B-1----:R2:W1:Y:S08]  /*0b90*/  SYNCS.EXCH.64 URZ, [UR5+0xf0], UR8 ;  /* 0x0000f00805ff75b2 */ /* 0x0024700008000100 */
[----:B------:R2:W1:Y:S01]  /*0ba0*/  SYNCS.EXCH.64 URZ, [UR5+0x100], UR6 ;  /* 0x0001000605ff75b2 */ /* 0x0004620008000100 */
[----:B------:R2:W1:Y:S01]  /*0bb0*/  SYNCS.EXCH.64 URZ, [UR5+0xf8], UR8 ;  /* 0x0000f80805ff75b2 */ /* 0x0004620008000100 */
[----:B------:R2:W1:Y:S02]  /*0bc0*/  SYNCS.EXCH.64 URZ, [UR5+0x108], UR6 ;  /* 0x0001080605ff75b2 */ /* 0x0004640008000100 */
[----:B--2---:R-:W-:Y:S01]  /*0bd0*/  NOP ;  /* 0x0000000000007918 */ /* 0x004fe20000000000 */
.L_x_13:
[----:B------:R-:W2:Y:S01]  /*0be0*/  SHFL.IDX PT, R2, R92, RZ, 0x1f ;  /* 0x00001fff5c027589 */ /* 0x000ea200000e0000 */
[----:B------:R-:W-:Y:S01]  /*0bf0*/  NOP ;  /* 0x0000000000007918 */ /* 0x000fe20000000000 */
[----:B--2---:R-:W-:-:S13]  /*0c00*/  ISETP.NE.AND P0, PT, R2, 0x5, PT ;  /* 0x000000050200780c */ /* 0x004fda0003f05270 */
[----:B------:R-:W-:Y:S05]  /*0c10*/  @P0 BRA `(.L_x_14) ;  /* 0x0000000000480947 */ /* 0x000fea0003800000 */
[----:B-1----:R-:W1:Y:S01]  /*0c20*/  S2UR UR6, SR_CgaCtaId ;  /* 0x00000000000679c3 */ /* 0x002e620000008800 */
        /* <DEDUP_REMOVED lines=15> */
[----:B------:R2:W1:Y:S02]  /*0d20*/  SYNCS.EXCH.64 URZ, [UR6+0x128], UR4 ;  /* 0x0001280406ff75b2 */ /* 0x0004640008000100 */
[----:B--2---:R-:W-:Y:S01]  /*0d30*/  NOP ;  /* 0x0000000000007918 */ /* 0x004fe20000000000 */
.L_x_14:
[----:B------:R-:W2:Y:S01]  /*0d40*/  SHFL.IDX PT, R2, R92, RZ, 0x1f ;  /* 0x00001fff5c027589 */ /* 0x000ea200000e0000 */
[----:B------:R-:W1:Y:S01]  /*0d50*/  S2UR UR37, SR_CgaCtaId ;  /* 0x00000000002579c3 */ /* 0x000e620000008800 */
[----:B------:R-:W-:Y:S01]  /*0d60*/  NOP ;  /* 0x0000000000007918 */ /* 0x000fe20000000000 */
[----:B--2---:R-:W-:-:S13]  /*0d70*/  ISETP.NE.AND P0, PT, R2, 0x3, PT ;  /* 0x000000030200780c */ /* 0x004fda0003f05270 */
[----:B-1----:R-:W-:Y:S05]  /*0d80*/  @P0 BRA `(.L_x_15) ;  /* 0x0000000000340947 */ /* 0x002fea0003800000 */
[----:B------:R-:W-:Y:S01]  /*0d90*/  UMOV UR5, 0x400 ;  /* 0x0000040000057882 */ /* 0x000fe20000000000 */
[----:B------:R-:W-:Y:S01]  /*0da0*/  UMOV UR4, 0x20 ;  /* 0x0000002000047882 */ /* 0x000fe20000000000 */
[----:B------:R-:W-:Y:S02]  /*0db0*/  ULEA UR5, UR37, UR5, 0x18 ;  /* 0x0000000525057291 */ /* 0x000fe4000f8ec0ff */
[----:B------:R-:W-:-:S04]  /*0dc0*/  UIADD3 UR6, UPT, UPT, -UR4, 0x100000, URZ ;  /* 0x0010000004067890 */ /* 0x000fc8000fffe1ff */
[----:B------:R-:W-:Y:S02]  /*0dd0*/  USHF.L.U32 UR7, UR6, 0xb, URZ ;  /* 0x0000000b06077899 */ /* 0x000fe400080006ff */
[----:B------:R-:W-:Y:S01]  /*0de0*/  USHF.L.U32 UR6, UR6, 0x1, URZ ;  /* 0x0000000106067899 */ /* 0x000fe200080006ff */
[----:B------:R-:W-:Y:S01]  /*0df0*/  ELECT P0, URZ, PT ;  /* 0x0000000000ff782f */ /* 0x000fe20003800000 */
[----:B------:R-:W1:Y:S10]  /*0e00*/  FENCE.VIEW.ASYNC.S ;  /* 0x00000000000073c6 */ /* 0x000e740000000000 */
[----:B-1----:R1:W2:Y:S01]  /*0e10*/  SYNCS.EXCH.64 URZ, [UR5+0x130], UR6 ;  /* 0x0001300605ff75b2 */ /* 0x0022a20008000100 */
[----:B------:R1:W1:Y:S01]  /*0e20*/  SYNCS.EXCH.64 URZ, [UR5+0x140], UR6 ;  /* 0x0001400605ff75b2 */ /* 0x0002620008000100 */
[----:B------:R1:W1:Y:S01]  /*0e30*/  SYNCS.EXCH.64 URZ, [UR5+0x138], UR6 ;  /* 0x0001380605ff75b2 */ /* 0x0002620008000100 */
[----:B------:R1:W1:Y:S01]  /*0e40*/  SYNCS.EXCH.64 URZ, [UR5+0x148], UR6 ;  /* 0x0001480605ff75b2 */ /* 0x0002620008000100 */
[----:B------:R-:W-:Y:S01]  /*0e50*/  NOP ;  /* 0x0000000000007918 */ /* 0x000fe20000000000 */
.L_x_15:
[----:B------:R-:W3:Y:S01]  /*0e60*/  LDCU UR4, c[0x0][0x36c] ;  /* 0x00006d80ff0477ac */ /* 0x000ee20008000800 */
[----:B------:R-:W-:Y:S01]  /*0e70*/  ISETP.NE.OR P5, PT, R0, 0x2, !P5 ;  /* 0x000000020000780c */ /* 0x000fe20006fa5670 */
[----:B------:R-:W-:Y:S01]  /*0e80*/  NOP ;  /* 0x0000000000007918 */ /* 0x000fe20000000000 */
[----:B------:R-:W-:Y:S01]  /*0e90*/  LOP3.LUT R2, R101, 0x1f, RZ, 0xc0, !PT ;  /* 0x0000001f65027812 */ /* 0x000fe200078ec0ff */
[----:B------:R-:W-:Y:S02]  /*0ea0*/  UISETP.NE.AND UP4, UPT, UR13, URZ, UPT ;  /* 0x000000ff0d00728c */ /* 0x000fe4000bf85270 */
[----:B---3--:R-:W-:-:S09]  /*0eb0*/  UISETP.EQ.U32.AND UP2, UPT, UR4, 0x1, UPT ;  /* 0x000000010400788c */ /* 0x008fd2000bf42070 */
[----:B------:R-:W-:Y:S05]  /*0ec0*/  BRA.U !UP2, `(.L_x_16) ;  /* 0x000000010a087547 */ /* 0x000fea000b800000 */
[----:B-12-4-:R-:W-:Y:S01]  /*0ed0*/  UCGABAR_ARV ;  /* 0x00000000000079c7 */ /* 0x016fe20008000000 */
[----:B------:R-:W-:Y:S05]  /*0ee0*/  BRA `(.L_x_17) ;  /* 0x0000000000047947 */ /* 0x000fea0003800000 */
.L_x_16:
[----:B-12-4-:R-:W-:Y:S01]  /*0ef0*/  NOP ;  /* 0x0000000000007918 */ /* 0x016fe20000000000 */
.L_x_17:
[----:B------:R-:W1:Y:S01]  /*0f00*/  S2UR UR12, SR_CTAID.Y ;  /* 0x00000000000c79c3 */ /* 0x000e620000002600 */
[----:B------:R-:W-:-:S05]  /*0f10*/  CS2R.32 R87, SR_CgaSize ;  /* 0x0000000000577805 */ /* 0x000fca0000008a00 */
[----:B------:R-:W-:-:S05]  /*0f20*/  IMAD R87, R87, -0xa0, RZ ;  /* 0xffffff6057577824 */ /* 0x000fca00078e02ff */
[----:B------:R-:W-:-:S14]  /*0f30*/  R2UR UR4, R87 ;  /* 0x00000000570472ca */ /* 0x000fdc00000e0000 */
[----:B------:R-:W2:Y:S01]  /*0f40*/  LDCU UR4, c[0x0][UR4+0x2b4] ;  /* 0x00005680040477ac */ /* 0x000ea20008000800 */
[----:B------:R-:W-:-:S05]  /*0f50*/  CS2R.32 R87, SR_CgaSize ;  /* 0x0000000000577805 */ /* 0x000fca0000008a00 */
[----:B------:R-:W-:-:S05]  /*0f60*/  IMAD R87, R87, -0xa0, RZ ;  /* 0xffffff6057577824 */ /* 0x000fca00078e02ff */
[----:B------:R-:W-:-:S14]  /*0f70*/  R2UR UR5, R87 ;  /* 0x00000000570572ca */ /* 0x000fdc00000e0000 */
[----:B------:R-:W3:Y:S01]  /*0f80*/  LDCU UR5, c[0x0][UR5+0x2b0] ;  /* 0x00005600050577ac */ /* 0x000ee20008000800 */
[----:B------:R-:W4:Y:S01]  /*0f90*/  S2UR UR20, SR_CTAID.X ;  /* 0x00000000001479c3 */ /* 0x000f220000002500 */
[----:B------:R-:W2:Y:S01]  /*0fa0*/  LDCU UR17, c[0x0][0xf24] ;  /* 0x0001e480ff1177ac */ /* 0x000ea20008000800 */
[----:B------:R-:W-:Y:S02]  /*0fb0*/  ULOP3.LUT UR7, UR37, 0x3, URZ, 0xc0, !UPT ;  /* 0x0000000325077892 */ /* 0x000fe4000f8ec0ff */
[----:B------:R-:W-:Y:S01]  /*0fc0*/  USHF.L.U32 UR23, UR37, 0xb, URZ ;  /* 0x0000000b25177899 */ /* 0x000fe200080006ff */
[----:B------:R-:W-:-:S05]  /*0fd0*/  CS2R.32 R0, SR_CgaSize ;  /* 0x0000000000007805 */ /* 0x000fca0000008a00 */
[----:B------:R-:W-:-:S06]  /*0fe0*/  IMAD R0, R0, -0xa0, RZ ;  /* 0xffffff6000007824 */ /* 0x000fcc00078e02ff */
[----:B------:R-:W3:Y:S01]  /*0ff0*/  LDC R0, c[0x0][R0+0x2a4] ;  /* 0x0000a90000007b82 */ /* 0x000ee20000000800 */
[----:B------:R-:W2:Y:S01]  /*1000*/  LDCU UR14, c[0x0][0xf30] ;  /* 0x0001e600ff0e77ac */ /* 0x000ea20008000800 */
[----:B------:R-:W-:Y:S02]  /*1010*/  USHF.L.U32 UR15, UR37, 0x8, URZ ;  /* 0x00000008250f7899 */ /* 0x000fe400080006ff */
[----:B------:R-:W-:Y:S01]  /*1020*/  USHF.L.U32 UR18, UR37, 0x7, URZ ;  /* 0x0000000725127899 */ /* 0x000fe200080006ff */
[----:B-1----:R-:W-:Y:S02]  /*1030*/  I2FP.F32.U32 R86, UR12 ;  /* 0x0000000c00567c45 */ /* 0x002fe40008201000 */
[----:B------:R-:W-:-:S05]  /*1040*/  CS2R.32 R3, SR_CgaSize ;  /* 0x0000000000037805 */ /* 0x000fca0000008a00 */
[----:B------:R-:W-:-:S06]  /*1050*/  IMAD R3, R3, -0xa0, RZ ;  /* 0xffffff6003037824 */ /* 0x000fcc00078e02ff */
[----:B------:R-:W1:Y:S01]  /*1060*/  LDC R3, c[0x0][R3+0x2a0] ;  /* 0x0000a80003037b82 */ /* 0x000e620000000800 */
[----:B--2---:R-:W-:Y:S01]  /*1070*/  UISETP.GE.AND UP0, UPT, UR17, 0x1, UPT ;  /* 0x000000011100788c */ /* 0x004fe2000bf06270 */
[----:B------:R-:W-:Y:S01]  /*1080*/  FMUL R86, R86, UR4 ;  /* 0x0000000456567c20 */ /* 0x000fe20008400000 */
[----:B----4-:R-:W-:-:S05]  /*1090*/  I2FP.F32.U32 R87, UR20 ;  /* 0x0000001400577c45 */ /* 0x010fca0008201000 */
[----:B------:R-:W2:Y:S01]  /*10a0*/  LDC R40, c[0x0][0xf24] ;  /* 0x0003c900ff287b82 */ /* 0x000ea20000000800 */
[----:B------:R-:W4:Y:S01]  /*10b0*/  F2I.U32.TRUNC.NTZ R86, R86 ;  /* 0x0000005600567305 */ /* 0x000f22000020f000 */
[----:B---3--:R-:W-:-:S06]  /*10c0*/  FMUL R87, R87, UR5 ;  /* 0x0000000557577c20 */ /* 0x008fcc0008400000 */
[----:B------:R-:W3:Y:S01]  /*10d0*/  S2UR UR36, SR_CTAID.Z ;  /* 0x00000000002479c3 */ /* 0x000ee20000002700 */
[----:B------:R-:W3:Y:S01]  /*10e0*/  F2I.U32.TRUNC.NTZ R87, R87 ;  /* 0x0000005700577305 */ /* 0x000ee2000020f000 */
[----:B----4-:R-:W-:-:S05]  /*10f0*/  IADD3 R86, PT, PT, -R86, RZ, RZ ;  /* 0x000000ff56567210 */ /* 0x010fca0007ffe1ff */
[----:B------:R-:W-:Y:S01]  /*1100*/  IMAD R86, R0, R86, UR12 ;  /* 0x0000000c00567e24 */ /* 0x000fe2000f8e0256 */
[----:B------:R-:W-:Y:S02]  /*1110*/  PRMT R0, RZ, 0x7610, R0 ;  /* 0x00007610ff007816 */ /* 0x000fe40000000000 */
[----:B---3--:R-:W-:-:S05]  /*1120*/  IADD3 R87, PT, PT, -R87, RZ, RZ ;  /* 0x000000ff57577210 */ /* 0x008fca0007ffe1ff */
[----:B-1----:R-:W-:Y:S01]  /*1130*/  IMAD R87, R3, R87, UR20 ;  /* 0x0000001403577e24 */ /* 0x002fe2000f8e0257 */
[----:B------:R-:W-:Y:S06]  /*1140*/  BRA.U UP4, `(.L_x_18) ;  /* 0x00000001043c7547 */ /* 0x000fec000b800000 */
[C---:B------:R-:W-:Y:S02]  /*1150*/  ISETP.NE.AND P3, PT, R86.reuse, 0x1, PT ;  /* 0x000000015600780c */ /* 0x040fe40003f65270 */
[C---:B------:R-:W-:Y:S02]  /*1160*/  ISETP.NE.AND P2, PT, R86.reuse, 0x2, PT ;  /* 0x000000025600780c */ /* 0x040fe40003f45270 */
[C---:B------:R-:W-:Y:S02]  /*1170*/  ISETP.NE.AND P0, PT, R86.reuse, RZ, PT ;  /* 0x000000ff5600720c */ /* 0x040fe40003f05270 */
[----:B------:R-:W-:Y:S02]  /*1180*/  ISETP.NE.AND P4, PT, R87, RZ, PT ;  /* 0x000000ff5700720c */ /* 0x000fe40003f85270 */
[----:B------:R-:W-:Y:S02]  /*1190*/  ISETP.NE.AND P1, PT, R86, 0x3, PT ;  /* 0x000000035600780c */ /* 0x000fe40003f25270 */
[----:B------:R-:W-:-:S02]  /*11a0*/  SEL R4, RZ, 0x2, P3 ;  /* 0x00000002ff047807 */ /* 0x000fc40001800000 */
[----:B------:R-:W-:Y:S02]  /*11b0*/  SEL R3, RZ, 0x4, P2 ;  /* 0x00000004ff037807 */ /* 0x000fe40001000000 */
[----:B------:R-:W-:Y:S02]  /*11c0*/  ISETP.EQ.OR P0, PT, R87, RZ, !P0 ;  /* 0x000000ff5700720c */ /* 0x000fe40004702670 */
[----:B------:R-:W-:Y:S02]  /*11d0*/  SEL R0, RZ, 0x8, P1 ;  /* 0x00000008ff007807 */ /* 0x000fe40000800000 */
[----:B------:R-:W-:Y:S02]  /*11e0*/  SEL R4, R4, 0x2, P4 ;  /* 0x0000000204047807 */ /* 0x000fe40002000000 */
[----:B------:R-:W-:Y:S02]  /*11f0*/  SEL R3, R3, 0x4, P4 ;  /* 0x0000000403037807 */ /* 0x000fe40002000000 */
[----:B------:R-:W-:-:S02]  /*1200*/  SEL R5, RZ, 0x1, !P0 ;  /* 0x00000001ff057807 */ /* 0x000fc40004000000 */
[----:B------:R-:W-:Y:S02]  /*1210*/  SEL R0, R0, 0x8, P4 ;  /* 0x0000000800007807 */ /* 0x000fe40002000000 */
[----:B------:R-:W-:-:S05]  /*1220*/  IADD3 R3, PT, PT, R3, R4, R5 ;  /* 0x0000000403037210 */ /* 0x000fca0007ffe005 */
[----:B------:R-:W-:Y:S02]  /*1230*/  IMAD.IADD R0, R3, 0x1, R0 ;  /* 0x0000000103007824 */ /* 0x000fe400078e0200 */
.L_x_18:
[----:B------:R-:W-:Y:S05]  /*1240*/  BRA.U !UP0, `(.L_x_19) ;  /* 0x0000000108b87547 */ /* 0x000fea000b800000 */
[----:B------:R-:W1:Y:S01]  /*1250*/  LDCU.128 UR8, c[0x0][0xf10] ;  /* 0x0001e200ff0877ac */ /* 0x000e620008000c00 */
[----:B------:R-:W3:Y:S01]  /*1260*/  LDCU UR21, c[0x0][0x370] ;  /* 0x00006e00ff1577ac */ /* 0x000ee20008000800 */
[----:B------:R-:W4:Y:S01]  /*1270*/  LDCU UR19, c[0x0][0x374] ;  /* 0x00006e80ff1377ac */ /* 0x000f220008000800 */
[----:B------:R-:W2:Y:S01]  /*1280*/  LDCU UR16, c[0x0][0xf0c] ;  /* 0x0001e180ff1077ac */ /* 0x000ea20008000800 */
[----:B------:R-:W3:Y:S01]  /*1290*/  LDCU UR6, c[0x0][0xf20] ;  /* 0x0001e400ff0677ac */ /* 0x000ee20008000800 */
[----:B------:R-:W3:Y:S01]  /*12a0*/  LDCU.64 UR4, c[0x0][0xf28] ;  /* 0x0001e500ff0477ac */ /* 0x000ee20008000a00 */
[----:B-1----:R-:W-:Y:S02]  /*12b0*/  UISETP.NE.AND UP1, UPT, UR10, 0x1, UPT ;  /* 0x000000010a00788c */ /* 0x002fe4000bf25270 */
[----:B----4-:R-:W-:Y:S02]  /*12c0*/  UIMAD.WIDE.U32 UR26, UR19, UR11, URZ ;  /* 0x0000000b131a72a5 */ /* 0x010fe4000f8e00ff */
[----:B------:R-:W-:-:S02]  /*12d0*/  UISETP.NE.AND UP0, UPT, UR17, 0x1, UPT ;  /* 0x000000011100788c */ /* 0x000fc4000bf05270 */
[----:B--2---:R-:W-:Y:S02]  /*12e0*/  UISETP.NE.AND UP3, UPT, UR16, 0x1, UPT ;  /* 0x000000011000788c */ /* 0x004fe4000bf65270 */
[----:B------:R-:W-:Y:S02]  /*12f0*/  UIMAD.WIDE.U32 UR28, UR12, UR11, URZ ;  /* 0x0000000b0c1c72a5 */ /* 0x000fe4000f8e00ff */
[----:B---3--:R-:W-:Y:S01]  /*1300*/  UIMAD.WIDE.U32 UR24, UR21, UR8, URZ ;  /* 0x00000008151872a5 */ /* 0x008fe2000f8e00ff */
[----:B------:R-:W-:Y:S01]  /*1310*/  UMOV UR11, UR27 ;  /* 0x0000001b000b7c82 */ /* 0x000fe20008000000 */
[----:B------:R-:W-:Y:S02]  /*1320*/  UIMAD.WIDE.U32 UR26, UR20, UR8, URZ ;  /* 0x00000008141a72a5 */ /* 0x000fe4000f8e00ff */
[----:B------:R-:W-:-:S03]  /*1330*/  @UP1 USHF.R.U32.HI UR19, URZ, UR6, UR11 ;  /* 0x00000006ff131299 */ /* 0x000fc6000801160b */
[----:B------:R-:W-:Y:S02]  /*1340*/  @UP3 USHF.R.U32.HI UR21, URZ, UR9, UR25 ;  /* 0x00000009ff153299 */ /* 0x000fe40008011619 */
[----:B------:R-:W-:Y:S02]  /*1350*/  UIMAD.WIDE.U32 UR24, UR19, UR4, URZ ;  /* 0x00000004131872a5 */ /* 0x000fe4000f8e00ff */
[----:B------:R-:W-:Y:S02]  /*1360*/  USHF.R.U32.HI UR29, URZ, UR6, UR29 ;  /* 0x00000006ff1d7299 */ /* 0x000fe4000801161d */
[----:B------:R-:W-:Y:S02]  /*1370*/  UIMAD.WIDE.U32 UR30, UR21, UR4, URZ ;  /* 0x00000004151e72a5 */ /* 0x000fe4000f8e00ff */
[----:B------:R-:W-:Y:S02]  /*1380*/  @UP0 USHF.R.U32.HI UR19, URZ, UR5, UR25 ;  /* 0x00000005ff130299 */ /* 0x000fe40008011619 */
[----:B------:R-:W-:-:S02]  /*1390*/  USHF.R.U32.HI UR27, URZ, UR9, UR27 ;  /* 0x00000009ff1b7299 */ /* 0x000fc4000801161b */
[----:B------:R-:W-:Y:S02]  /*13a0*/  USEL UR29, UR12, UR29, !UP1 ;  /* 0x0000001d0c1d7287 */ /* 0x000fe4000c800000 */
[----:B------:R-:W-:Y:S02]  /*13b0*/  @UP0 USHF.R.U32.HI UR21, URZ, UR5, UR31 ;  /* 0x00000005ff150299 */ /* 0x000fe4000801161f */
[----:B------:R-:W-:Y:S02]  /*13c0*/  UIMAD UR19, UR19, UR17, URZ ;  /* 0x00000011131372a4 */ /* 0x000fe4000f8e02ff */
[----:B------:R-:W-:Y:S02]  /*13d0*/  USEL UR27, UR20, UR27, !UP3 ;  /* 0x0000001b141b7287 */ /* 0x000fe4000d800000 */
[----:B------:R-:W-:Y:S02]  /*13e0*/  UIMAD UR6, UR21, UR17, URZ ;  /* 0x00000011150672a4 */ /* 0x000fe4000f8e02ff */
[----:B------:R-:W-:-:S02]  /*13f0*/  UISETP.GE.AND UP1, UPT, UR29, UR19, UPT ;  /* 0x000000131d00728c */ /* 0x000fc4000bf26270 */
[----:B------:R-:W-:Y:S02]  /*1400*/  UIMAD.WIDE.U32 UR8, UR29, UR4, URZ ;  /* 0x000000041d0872a5 */ /* 0x000fe4000f8e00ff */
[----:B------:R-:W-:Y:S02]  /*1410*/  UISETP.GE.OR UP1, UPT, UR27, UR6, UP1 ;  /* 0x000000061b00728c */ /* 0x000fe40008f26670 */
[----:B------:R-:W-:Y:S02]  /*1420*/  UIMAD.WIDE.U32 UR24, UR27, UR4, URZ ;  /* 0x000000041b1872a5 */ /* 0x000fe4000f8e00ff */
[----:B------:R-:W-:Y:S02]  /*1430*/  USHF.R.U32.HI UR4, URZ, UR5, UR9 ;  /* 0x00000005ff047299 */ /* 0x000fe40008011609 */
[----:B------:R-:W-:Y:S02]  /*1440*/  UIADD3 UR6, UPT, UPT, -UR29, URZ, URZ ;  /* 0x000000ff1d067290 */ /* 0x000fe4000fffe1ff */
[----:B------:R-:W-:-:S02]  /*1450*/  USEL UR4, UR29, UR4, !UP0 ;  /* 0x000000041d047287 */ /* 0x000fc4000c000000 */
[----:B------:R-:W-:Y:S02]  /*1460*/  UIADD3 UR8, UPT, UPT, -UR27, URZ, URZ ;  /* 0x000000ff1b087290 */ /* 0x000fe4000fffe1ff */
[----:B------:R-:W-:Y:S02]  /*1470*/  @!UP1 USHF.R.U32.HI UR9, URZ, UR5, UR25 ;  /* 0x00000005ff099299 */ /* 0x000fe40008011619 */
[----:B------:R-:W-:Y:S02]  /*1480*/  UIADD3 UR5, UPT, UPT, -UR4, URZ, URZ ;  /* 0x000000ff04057290 */ /* 0x000fe4000fffe1ff */
[----:B------:R-:W-:Y:S02]  /*1490*/  @!UP1 USEL UR9, UR27, UR9, !UP0 ;  /* 0x000000091b099287 */ /* 0x000fe4000c000000 */
[----:B------:R-:W-:Y:S02]  /*14a0*/  UIMAD UR5, UR17, UR5, UR29 ;  /* 0x00000005110572a4 */ /* 0x000fe4000f8e021d */
[----:B------:R-:W-:-:S02]  /*14b0*/  @!UP1 UIADD3 UR4, UPT, UPT, UR4, -UR9, URZ ;  /* 0x8000000904049290 */ /* 0x000fc4000fffe0ff */
[----:B------:R-:W-:Y:S02]  /*14c0*/  @!UP1 UIMAD UR5, UR5, UR21, UR9 ;  /* 0x00000015050592a4 */ /* 0x000fe4000f8e0209 */
[----:B------:R-:W-:Y:S02]  /*14d0*/  UIMAD UR6, UR10, UR6, UR12 ;  /* 0x000000060a0672a4 */ /* 0x000fe4000f8e020c */
[----:B------:R-:W-:Y:S02]  /*14e0*/  @!UP1 UIMAD UR29, UR4, UR17, UR27 ;  /* 0x00000011041d92a4 */ /* 0x000fe4000f8e021b */
[----:B------:R-:W-:Y:S01]  /*14f0*/  UIMAD UR8, UR16, UR8, UR20 ;  /* 0x00000008100872a4 */ /* 0x000fe2000f8e0214 */
[----:B------:R-:W-:Y:S01]  /*1500*/  @!UP1 UMOV UR27, UR5 ;  /* 0x00000005001b9c82 */ /* 0x000fe20008000000 */
[----:B------:R-:W-:Y:S02]  /*1510*/  UIMAD UR12, UR29, UR10, UR6 ;  /* 0x0000000a1d0c72a4 */ /* 0x000fe4000f8e0206 */
[----:B------:R-:W-:-:S12]  /*1520*/  UIMAD UR20, UR27, UR16, UR8 ;  /* 0x000000101b1472a4 */ /* 0x000fd8000f8e0208 */
.L_x_19:
[----:B------:R-:W-:Y:S02]  /*1530*/  UISETP.NE.AND UP0, UPT, UR14, 0x1, UPT ;  /* 0x000000010e00788c */ /* 0x000fe4000bf05270 */
[----:B------:R-:W-:Y:S02]  /*1540*/  UISETP.NE.AND UP3, UPT, UR13, 0x2, UPT ;  /* 0x000000020d00788c */ /* 0x000fe4000bf65270 */
[----:B------:R-:W-:Y:S02]  /*1550*/  ULOP3.LUT UR6, UR23, 0x1800, URZ, 0xc0, !UPT ;  /* 0x0000180017067892 */ /* 0x000fe4000f8ec0ff */
[----:B------:R-:W-:Y:S02]  /*1560*/  ULOP3.LUT UR5, UR15, 0x300, URZ, 0xc0, !UPT ;  /* 0x000003000f057892 */ /* 0x000fe4000f8ec0ff */
[----:B------:R-:W-:Y:S02]  /*1570*/  USHF.R.U32.HI UR4, URZ, 0x1, UR7 ;  /* 0x00000001ff047899 */ /* 0x000fe40008011607 */
[----:B------:R-:W-:Y:S01]  /*1580*/  ULOP3.LUT UR18, UR18, 0x80, URZ, 0xc0, !UPT ;  /* 0x0000008012127892 */ /* 0x000fe2000f8ec0ff */
[----:B------:R-:W-:Y:S11]  /*1590*/  BRA.U UP0, `(.L_x_20) ;  /* 0x0000000100407547 */ /* 0x000ff6000b800000 */
[----:B------:R-:W1:Y:S01]  /*15a0*/  LDCU.128 UR8, c[0x0][0xf10] ;  /* 0x0001e200ff0877ac */ /* 0x000e620008000c00 */
[----:B------:R-:W3:Y:S01]  /*15b0*/  LDCU UR15, c[0x0][0xf0c] ;  /* 0x0001e180ff0f77ac */ /* 0x000ee20008000800 */
[----:B------:R-:W4:Y:S01]  /*15c0*/  LDCU UR14, c[0x0][0xf20] ;  /* 0x0001e400ff0e77ac */ /* 0x000f220008000800 */
[----:B-1----:R-:W-:Y:S02]  /*15d0*/  UIMAD.WIDE.U32 UR24, UR20, UR8, URZ ;  /* 0x00000008141872a5 */ /* 0x002fe4000f8e00ff */
[----:B------:R-:W-:Y:S02]  /*15e0*/  UIMAD.WIDE.U32 UR16, UR12, UR11, URZ ;  /* 0x0000000b0c1072a5 */ /* 0x000fe4000f8e00ff */
[----:B---3--:R-:W-:Y:S02]  /*15f0*/  UISETP.NE.AND UP1, UPT, UR15, 0x1, UPT ;  /* 0x000000010f00788c */ /* 0x008fe4000bf25270 */
[----:B------:R-:W-:Y:S01]  /*1600*/  UISETP.NE.AND UP0, UPT, UR10, 0x1, UPT ;  /* 0x000000010a00788c */ /* 0x000fe2000bf05270 */
[----:B------:R-:W-:Y:S01]  /*1610*/  UMOV UR11, UR25 ;  /* 0x00000019000b7c82 */ /* 0x000fe20008000000 */
[----:B----4-:R-:W-:-:S02]  /*1620*/  USHF.R.U32.HI UR14, URZ, UR14, UR17 ;  /* 0x0000000eff0e7299 */ /* 0x010fc40008011611 */
[----:B------:R-:W-:Y:S02]  /*1630*/  USHF.R.U32.HI UR9, URZ, UR9, UR11 ;  /* 0x00000009ff097299 */ /* 0x000fe4000801160b */
[----:B------:R-:W-:Y:S02]  /*1640*/  USEL UR14, UR12, UR14, !UP0 ;  /* 0x0000000e0c0e7287 */ /* 0x000fe4000c000000 */
[----:B------:R-:W-:-:S04]  /*1650*/  USEL UR9, UR20, UR9, !UP1 ;  /* 0x0000000914097287 */ /* 0x000fc8000c800000 */
[----:B------:R-:W-:Y:S02]  /*1660*/  UIADD3 UR8, UPT, UPT, UR9, -UR14, URZ ;  /* 0x8000000e09087290 */ /* 0x000fe4000fffe0ff */
[----:B------:R-:W-:Y:S02]  /*1670*/  UIADD3 UR9, UPT, UPT, -UR9, UR14, URZ ;  /* 0x0000000e09097290 */ /* 0x000fe4000fffe1ff */
[----:B------:R-:W-:Y:S02]  /*1680*/  UIMAD UR12, UR8, UR10, UR12 ;  /* 0x0000000a080c72a4 */ /* 0x000fe4000f8e020c */
[----:B------:R-:W-:-:S12]  /*1690*/  UIMAD UR20, UR9, UR15, UR20 ;  /* 0x0000000f091472a4 */ /* 0x000fd8000f8e0214 */
.L_x_20:
[----:B------:R-:W-:Y:S05]  /*16a0*/  BRA.U !UP2, `(.L_x_21) ;  /* 0x000000010a0c7547 */ /* 0x000fea000b800000 */
[----:B------:R-:W-:Y:S01]  /*16b0*/  UCGABAR_WAIT ;  /* 0x0000000000007dc7 */ /* 0x000fe20008000000 */
[----:B------:R-:W-:Y:S01]  /*16c0*/  CCTL.IVALL ;  /* 0x00000000ff00798f */ /* 0x000fe20002000000 */
[----:B------:R-:W-:Y:S05]  /*16d0*/  BRA `(.L_x_22) ;  /* 0x0000000000047947 */ /* 0x000fea0003800000 */
.L_x_21:
[----:B------:R-:W-:Y:S06]  /*16e0*/  BAR.SYNC.DEFER_BLOCKING 0x0 ;  /* 0x0000000000007b1d */ /* 0x000fec0000010000 */
.L_x_22:
[----:B------:R-:W-:Y:S05]  /*16f0*/  BRA.U UP3, `(.L_x_23) ;  /* 0x0000001903107547 */ /* 0x000fea000b800000 */
[----:B------:R-:W1:Y:S01]  /*1700*/  LDCU UR30, c[0x0][0x38c] ;  /* 0x00007180ff1e77ac */ /* 0x000e620008000800 */
[----:B------:R-:W3:Y:S01]  /*1710*/  LDC R8, c[0x0][0x370] ;  /* 0x0000dc00ff087b82 */ /* 0x000ee20000000800 */
[----:B------:R-:W-:Y:S01]  /*1720*/  PLOP3.LUT P1, PT, PT, PT, UP5, 0x80, 0x8 ;  /* 0x000000000008781c */ /* 0x000fe20003f2f058 */
[----:B------:R-:W-:Y:S01]  /*1730*/  IMAD.MOV.U32 R15, RZ, RZ, 0x1 ;  /* 0x00000001ff0f7424 */ /* 0x000fe200078e00ff */
[----:B------:R-:W-:Y:S01]  /*1740*/  ISETP.EQ.OR P4, PT, R2, RZ, P5 ;  /* 0x000000ff0200720c */ /* 0x000fe20002f82670 */
[----:B------:R-:W-:Y:S01]  /*1750*/  IMAD.MOV.U32 R14, RZ, RZ, RZ ;  /* 0x000000ffff0e7224 */ /* 0x000fe200078e00ff */
[----:B------:R-:W-:Y:S02]  /*1760*/  PLOP3.LUT P1, PT, P1, PT, PT, 0x8, 0x80 ;  /* 0x000000000080781c */ /* 0x000fe40000f2e170 */
[----:B------:R-:W-:Y:S01]  /*1770*/  CS2R R12, SRZ ;  /* 0x00000000000c7805 */ /* 0x000fe2000001ff00 */
[----:B------:R-:W-:Y:S01]  /*1780*/  IMAD.MOV.U32 R11, RZ, RZ, 0x1 ;  /* 0x00000001ff0b7424 */ /* 0x000fe200078e00ff */
[----:B------:R-:W4:Y:S01]  /*1790*/  LDC R0, c[0x0][0x374] ;  /* 0x0000dd00ff007b82 */ /* 0x000f220000000800 */
[----:B------:R-:W2:Y:S01]  /*17a0*/  LDCU.64 UR40, c[0x0][0x348] ;  /* 0x00006900ff2877ac */ /* 0x000ea20008000a00 */
[----:B------:R-:W-:Y:S01]  /*17b0*/  UMOV UR23, URZ ;  /* 0x000000ff00177c82 */ /* 0x000fe20008000000 */
[----:B-1----:R-:W-:-:S04]  /*17c0*/  UIADD3 UR8, UPT, UPT, UR30, 0x7f, URZ ;  /* 0x0000007f1e087890 */ /* 0x002fc8000fffe0ff */
[----:B------:R-:W-:-:S04]  /*17d0*/  USHF.R.S32.HI UR38, URZ, 0x1f, UR8 ;  /* 0x0000001fff267899 */ /* 0x000fc80008011408 */
[----:B------:R-:W-:Y:S02]  /*17e0*/  ULEA.HI UR38, UR38, UR8, URZ, 0x7 ;  /* 0x0000000826267291 */ /* 0x000fe4000f8f38ff */
[----:B------:R-:W-:Y:S02]  /*17f0*/  UIADD3 UR8, UPT, UPT, UR30, -0x1, URZ ;  /* 0xffffffff1e087890 */ /* 0x000fe4000fffe0ff */
[----:B------:R-:W-:Y:S02]  /*1800*/  USHF.R.S32.HI UR38, URZ, 0x7, UR38 ;  /* 0x00000007ff267899 */ /* 0x000fe40008011426 */
[----:B------:R-:W-:Y:S02]  /*1810*/  UISETP.GE.U32.AND UP1, UPT, UR8, -0xff, UPT ;  /* 0xffffff010800788c */ /* 0x000fe4000bf26070 */
[----:B------:R-:W-:Y:S02]  /*1820*/  UISETP.LT.U32.AND UP0, UPT, UR38, 0xa, UPT ;  /* 0x0000000a2600788c */ /* 0x000fe4000bf01070 */
[----:B------:R-:W-:-:S02]  /*1830*/  UIADD3 UR30, UPT, UPT, UR30, 0xfe, URZ ;  /* 0x000000fe1e1e7890 */ /* 0x000fc4000fffe0ff */
[----:B------:R-:W-:Y:S02]  /*1840*/  USEL UR31, UR38, 0xa, UP0 ;  /* 0x0000000a261f7887 */ /* 0x000fe40008000000 */
[----:B------:R-:W-:Y:S02]  /*1850*/  UISETP.NE.AND UP0, UPT, UR13, URZ, UPT ;  /* 0x000000ff0d00728c */ /* 0x000fe4000bf05270 */
[----:B------:R-:W-:Y:S02]  /*1860*/  UIADD3 UR15, UPT, UPT, UR31, -0x1, URZ ;  /* 0xffffffff1f0f7890 */ /* 0x000fe4000fffe0ff */
[----:B------:R-:W-:Y:S02]  /*1870*/  @UP1 UIADD3 UR15, UPT, UPT, UR31, URZ, URZ ;  /* 0x000000ff1f0f1290 */ /* 0x000fe4000fffe0ff */
[----:B------:R-:W-:Y:S02]  /*1880*/  USEL UR22, UR22, 0x2, UP0 ;  /* 0x0000000216167887 */ /* 0x000fe40008000000 */
[----:B------:R-:W-:-:S02]  /*1890*/  UIADD3 UR29, UPT, UPT, UR38, -UR31, URZ ;  /* 0x8000001f261d7290 */ /* 0x000fc4000fffe0ff */
[----:B--23--:R-:W-:-:S12]  /*18a0*/  UIADD3 UR15, UPT, UPT, UR15, 0x1, URZ ;  /* 0x000000010f0f7890 */ /* 0x00cfd8000fffe0ff */
.L_x_47:
[----:B------:R-:W-:Y:S01]  /*18b0*/  UISETP.NE.AND UP0, UPT, UR37, URZ, UPT ;  /* 0x000000ff2500728c */ /* 0x000fe2000bf05270 */
[----:B------:R-:W1:Y:S08]  /*18c0*/  S2UR UR37, SR_CgaCtaId ;  /* 0x00000000002579c3 */ /* 0x000e700000008800 */
[----:B------:R-:W-:Y:S05]  /*18d0*/  BRA.U UP0, `(.L_x_24) ;  /* 0x0000000100347547 */ /* 0x000fea000b800000 */
[----:B------:R-:W2:Y:S01]  /*18e0*/  S2R R2, SR_CgaCtaId ;  /* 0x0000000000027919 */ /* 0x000ea20000008800 */
[----:B------:R-:W-:-:S04]  /*18f0*/  MOV R3, 0x400 ;  /* 0x0000040000037802 */ /* 0x000fc80000000f00 */
[----:B--2---:R-:W-:Y:S02]  /*1900*/  LEA R2, R2, R3, 0x18 ;  /* 0x0000000302027211 */ /* 0x004fe400078ec0ff */
[----:B------:R-:W-:-:S03]  /*1910*/  SHF.L.U32 R3, R11, 0x1f, RZ ;  /* 0x0000001f0b037819 */ /* 0x000fc600000006ff */
[----:B------:R-:W-:-:S04]  /*1920*/  IMAD R2, R12, 0x8, R2 ;  /* 0x000000080c027824 */ /* 0x000fc800078e0202 */
[----:B------:R-:W2:Y:S02]  /*1930*/  SYNCS.PHASECHK.TRANS64.TRYWAIT P0, [R2+URZ+0x140], R3 ;  /* 0x00014003020075a7 */ /* 0x000ea400080011ff */
[----:B--2---:R-:W-:Y:S05]  /*1940*/  @!P0 BRA `(.L_x_25) ;  /* 0x0000007c00648947 */ /* 0x004fea0003800000 */
.L_x_147:
[----:B------:R-:W-:Y:S01]  /*1950*/  VIADD R12, R12, 0x1 ;  /* 0x000000010c0c7836 */ /* 0x000fe20000000000 */
[----:B------:R2:W-:Y:S04]  /*1960*/  SYNCS.ARRIVE.TRANS64.A1T0 RZ, [R2+URZ+0x130], RZ ;  /* 0x000130ff02ff79a7 */ /* 0x0005e800081000ff */
[----:B------:R-:W-:-:S04]  /*1970*/  ISETP.NE.AND P0, PT, R12, 0x2, PT ;  /* 0x000000020c00780c */ /* 0x000fc80003f05270 */
[----:B------:R-:W-:Y:S02]  /*1980*/  SEL R12, R12, RZ, P0 ;  /* 0x000000ff0c0c7207 */ /* 0x000fe40000000000 */
[----:B--2---:R-:W-:-:S04]  /*1990*/  SEL R2, RZ, 0x1, P0 ;  /* 0x00000001ff027807 */ /* 0x004fc80000000000 */
[----:B------:R-:W-:-:S07]  /*19a0*/  LOP3.LUT R11, R11, R2, RZ, 0x3c, !PT ;  /* 0x000000020b0b7212 */ /* 0x000fce00078e3cff */
.L_x_24:
[----:B------:R-:W-:Y:S01]  /*19b0*/  UMOV UR14, 0x400 ;  /* 0x00000400000e7882 */ /* 0x000fe20000000000 */
[----:B------:R-:W-:Y:S01]  /*19c0*/  SHF.L.U32 R2, R15, 0x1f, RZ ;  /* 0x0000001f0f027819 */ /* 0x000fe200000006ff */
[----:B-1----:R-:W-:Y:S02]  /*19d0*/  ULEA UR14, UR37, UR14, 0x18 ;  /* 0x0000000e250e7291 */ /* 0x002fe4000f8ec0ff */
[----:B------:R-:W-:Y:S02]  /*19e0*/  UISETP.GE.U32.AND UP0, UPT, UR30, 0xff, UPT ;  /* 0x000000ff1e00788c */ /* 0x000fe4000bf06070 */
[----:B------:R-:W-:Y:S02]  /*19f0*/  ULEA UR8, UR23, UR14, 0x3 ;  /* 0x0000000e17087291 */ /* 0x000fe4000f8e18ff */
[----:B------:R-:W-:Y:S02]  /*1a00*/  ULEA UR35, UR20, UR7, 0x2 ;  /* 0x0000000714237291 */ /* 0x000fe4000f8e10ff */
[----:B------:R-:W-:-:S02]  /*1a10*/  USHF.L.U32 UR27, UR12, 0x7, URZ ;  /* 0x000000070c1b7899 */ /* 0x000fc400080006ff */
[----:B------:R-:W-:Y:S01]  /*1a20*/  USHF.L.U32 UR35, UR35, 0x5, URZ ;  /* 0x0000000523237899 */ /* 0x000fe200080006ff */
[----:B------:R-:W-:Y:S02]  /*1a30*/  UMOV UR43, URZ ;  /* 0x000000ff002b7c82 */ /* 0x000fe40008000000 */
[----:B------:R1:W2:Y:S01]  /*1a40*/  SYNCS.PHASECHK.TRANS64.TRYWAIT P2, [UR8+0x50], R2 ;  /* 0x00005002ff0075a7 */ /* 0x0002a20008041108 */
[----:B------:R-:W-:Y:S08]  /*1a50*/  BRA.U !UP0, `(.L_x_26) ;  /* 0x0000000508147547 */ /* 0x000ff0000b800000 */
[----:B------:R-:W-:Y:S01]  /*1a60*/  UMOV UR42, URZ ;  /* 0x000000ff002a7c82 */ /* 0x000fe20008000000 */
[----:B------:R-:W-:-:S05]  /*1a70*/  UMOV UR39, UR23 ;  /* 0x0000001700277c82 */ /* 0x000fca0008000000 */
.L_x_34:
[----:B------:R-:W-:Y:S01]  /*1a80*/  ULEA UR33, UR39, UR14, 0x3 ;  /* 0x0000000e27217291 */ /* 0x000fe2000f8e18ff */
[----:B--2---:R-:W-:Y:S01]  /*1a90*/  @!P5 MOV R3, 0x4800 ;  /* 0x000048000003d802 */ /* 0x004fe20000000f00 */
[----:B--23--:R-:W-:Y:S10]  /*1aa0*/  @P2 BRA `(.L_x_27) ;  /* 0x00000000000c2947 */ /* 0x00cff40003800000 */
[----:B------:R-:W-:-:S04]  /*1ab0*/  SHF.L.U32 R4, R15, 0x1f, RZ ;  /* 0x0000001f0f047819 */ /* 0x000fc800000006ff */
[----:B------:R-:W2:Y:S02]  /*1ac0*/  SYNCS.PHASECHK.TRANS64.TRYWAIT P0, [UR33+0x50], R4 ;  /* 0x00005004ff0075a7 */ /* 0x000ea40008001121 */
[----:B--2---:R-:W-:Y:S05]  /*1ad0*/  @!P0 BRA `(.L_x_28) ;  /* 0x0000007c00148947 */ /* 0x004fea0003800000 */
.L_x_27:
[----:B------:R2:W-:Y:S01]  /*1ae0*/  @!P5 SYNCS.ARRIVE.TRANS64 RZ, [UR33], R3 ;  /* 0x00000003ffffd9a7 */ /* 0x0005e20008000021 */
[----:B------:R-:W-:-:S04]  /*1af0*/  ULOP3.LUT UR8, UR22, 0x2, URZ, 0xfc, !UPT ;  /* 0x0000000216087892 */ /* 0x000fc8000f8efcff */
[----:B------:R-:W-:-:S09]  /*1b00*/  UISETP.NE.AND UP0, UPT, UR8, 0x2, UPT ;  /* 0x000000020800788c */ /* 0x000fd2000bf05270 */
[----:B------:R-:W-:Y:S05]  /*1b10*/  BRA.U UP0, `(.L_x_29) ;  /* 0x0000000100047547 */ /* 0x000fea000b800000 */
[----:B------:R-:W-:Y:S05]  /*1b20*/  BPT.TRAP 0x1 ;  /* 0x000000040000795c */ /* 0x000fea0000300000 */
.L_x_29:
[----:B------:R-:W-:Y:S04]  /*1b30*/  BSSY.RECONVERGENT B0, `(.L_x_30) ;  /* 0x0000003000007945 */ /* 0x000fe80003800200 */
[----:B------:R-:W-:Y:S05]  /*1b40*/  @P4 BRA `(.L_x_31) ;  /* 0x0000000000044947 */ /* 0x000fea0003800000 */
[----:B------:R-:W-:Y:S05]  /*1b50*/  BPT.TRAP 0x1 ;  /* 0x000000040000795c */ /* 0x000fea0000300000 */
.L_x_31:
[----:B------:R-:W-:Y:S05]  /*1b60*/  BSYNC.RECONVERGENT B0 ;  /* 0x0000000000007941 */ /* 0x000fea0003800200 */
.L_x_30:
[----:B------:R-:W-:Y:S01]  /*1b70*/  UIADD3 UR23, UPT, UPT, UR39, 0x1, URZ ;  /* 0x0000000127177890 */ /* 0x000fe2000fffe0ff */
[----:B------:R-:W-:Y:S01]  /*1b80*/  BSSY.RECONVERGENT B0, `(.L_x_32) ;  /* 0x000002d000007945 */ /* 0x000fe20003800200 */
[----:B------:R-:W-:Y:S02]  /*1b90*/  ELECT P0, URZ, PT ;  /* 0x0000000000ff782f */ /* 0x000fe40003800000 */
[----:B------:R-:W-:-:S04]  /*1ba0*/  UISETP.NE.AND UP0, UPT, UR23, 0xa, UPT ;  /* 0x0000000a1700788c */ /* 0x000fc8000bf05270 */
[----:B------:R-:W-:Y:S02]  /*1bb0*/  USEL UR9, URZ, 0x1, UP0 ;  /* 0x00000001ff097887 */ /* 0x000fe40008000000 */
[----:B------:R-:W-:-:S04]  /*1bc0*/  USEL UR23, UR23, URZ, UP0 ;  /* 0x000000ff17177287 */ /* 0x000fc80008000000 */
[----:B------:R-:W-:Y:S01]  /*1bd0*/  ULEA UR8, UR23, UR14, 0x3 ;  /* 0x0000000e17087291 */ /* 0x000fe2000f8e18ff */
[----:B------:R-:W-:-:S04]  /*1be0*/  LOP3.LUT R15, R15, UR9, RZ, 0x3c, !PT ;  /* 0x000000090f0f7c12 */ /* 0x000fc8000f8e3cff */
[----:B-1----:R-:W-:-:S04]  /*1bf0*/  SHF.L.U32 R2, R15, 0x1f, RZ ;  /* 0x0000001f0f027819 */ /* 0x002fc800000006ff */
[----:B------:R1:W3:Y:S01]  /*1c00*/  SYNCS.PHASECHK.TRANS64.TRYWAIT P2, [UR8+0x50], R2 ;  /* 0x00005002ff0075a7 */ /* 0x0002e20008041108 */
[----:B------:R-:W-:Y:S05]  /*1c10*/  @!P0 BRA `(.L_x_33) ;  /* 0x00000000008c8947 */ /* 0x000fea0003800000 */
[----:B------:R-:W-:Y:S02]  /*1c20*/  USHF.L.U32 UR24, UR39, 0xd, URZ ;  /* 0x0000000d27187899 */ /* 0x000fe400080006ff */
[----:B------:R-:W-:Y:S02]  /*1c30*/  USHF.L.U32 UR8, UR39, 0xa, URZ ;  /* 0x0000000a27087899 */ /* 0x000fe400080006ff */
[----:B------:R-:W-:Y:S02]  /*1c40*/  UIADD3 UR52, UP3, UPT, UR40, 0x80, URZ ;  /* 0x0000008028347890 */ /* 0x000fe4000ff7e0ff */
[----:B------:R-:W-:Y:S02]  /*1c50*/  ULOP3.LUT UR32, UR24, UR6, URZ, 0xfc, !UPT ;  /* 0x0000000618207292 */ /* 0x000fe4000f8efcff */
[----:B------:R-:W-:Y:S02]  /*1c60*/  UIADD3 UR50, UP2, UPT, UR40, 0x180, URZ ;  /* 0x0000018028327890 */ /* 0x000fe4000ff5e0ff */
[----:B------:R-:W-:-:S02]  /*1c70*/  UIADD3 UR48, UP1, UPT, UR40, 0x280, URZ ;  /* 0x0000028028307890 */ /* 0x000fc4000ff3e0ff */
[----:B------:R-:W-:Y:S02]  /*1c80*/  USHF.L.U32 UR11, UR42, 0x1, URZ ;  /* 0x000000012a0b7899 */ /* 0x000fe400080006ff */
[----:B------:R-:W-:Y:S02]  /*1c90*/  ULOP3.LUT UR16, UR5, UR8, URZ, 0xfc, !UPT ;  /* 0x0000000805107292 */ /* 0x000fe4000f8efcff */
[----:B------:R-:W-:Y:S02]  /*1ca0*/  UIADD3 UR46, UP0, UPT, UR40, 0x380, URZ ;  /* 0x00000380282e7890 */ /* 0x000fe4000ff1e0ff */
[----:B------:R-:W-:Y:S02]  /*1cb0*/  USHF.L.U32 UR34, UR42, 0x7, URZ ;  /* 0x000000072a227899 */ /* 0x000fe400080006ff */
[----:B------:R-:W-:Y:S02]  /*1cc0*/  UIADD3.X UR53, UPT, UPT, URZ, UR41, URZ, UP3, !UPT ;  /* 0x00000029ff357290 */ /* 0x000fe40009ffe4ff */
[----:B------:R-:W-:-:S02]  /*1cd0*/  UIADD3 UR32, UPT, UPT, UR14, 0x8400, UR32 ;  /* 0x000084000e207890 */ /* 0x000fc4000fffe020 */
[----:B------:R-:W-:Y:S02]  /*1ce0*/  UIADD3.X UR51, UPT, UPT, URZ, UR41, URZ, UP2, !UPT ;  /* 0x00000029ff337290 */ /* 0x000fe400097fe4ff */
[----:B------:R-:W-:Y:S02]  /*1cf0*/  UIADD3 UR24, UPT, UPT, UR14, 0x1c400, UR24 ;  /* 0x0001c4000e187890 */ /* 0x000fe4000fffe018 */
[----:B------:R-:W-:Y:S02]  /*1d00*/  UIADD3.X UR49, UPT, UPT, URZ, UR41, URZ, UP1, !UPT ;  /* 0x00000029ff317290 */ /* 0x000fe40008ffe4ff */
[----:B------:R-:W-:Y:S02]  /*1d10*/  UIADD3 UR19, UPT, UPT, UR4, UR11, URZ ;  /* 0x0000000b04137290 */ /* 0x000fe4000fffe0ff */
[----:B------:R-:W-:Y:S02]  /*1d20*/  UIADD3 UR16, UPT, UPT, UR14, 0x30400, UR16 ;  /* 0x000304000e107890 */ /* 0x000fe4000fffe010 */
[----:B------:R-:W-:-:S02]  /*1d30*/  UIADD3.X UR47, UPT, UPT, URZ, UR41, URZ, UP0, !UPT ;  /* 0x00000029ff2f7290 */ /* 0x000fc400087fe4ff */
[----:B------:R-:W-:Y:S01]  /*1d40*/  UIADD3 UR8, UPT, UPT, UR14, 0x32c00, UR8 ;  /* 0x00032c000e087890 */ /* 0x000fe2000fffe008 */
[----:B------:R-:W-:Y:S01]  /*1d50*/  UMOV UR43, 0xf0000 ;  /* 0x000f0000002b7882 */ /* 0x000fe20000000000 */
[----:B------:R-:W-:Y:S01]  /*1d60*/  UMOV UR44, 0x0 ;  /* 0x00000000002c7882 */ /* 0x000fe20000000000 */
[----:B------:R-:W-:Y:S01]  /*1d70*/  UMOV UR45, 0x10000000 ;  /* 0x10000000002d7882 */ /* 0x000fe20000000000 */
[----:B------:R-:W-:Y:S01]  /*1d80*/  UMOV UR25, UR33 ;  /* 0x0000002100197c82 */ /* 0x000fe20008000000 */
[----:B------:R-:W-:Y:S01]  /*1d90*/  UMOV UR28, UR36 ;  /* 0x00000024001c7c82 */ /* 0x000fe20008000000 */
[----:B------:R-:W-:Y:S01]  /*1da0*/  UMOV UR26, UR34 ;  /* 0x00000022001a7c82 */ /* 0x000fe20008000000 */
[----:B------:R-:W-:Y:S01]  /*1db0*/  UMOV UR17, UR33 ;  /* 0x0000002100117c82 */ /* 0x000fe20008000000 */
[----:B------:R-:W-:Y:S01]  /*1dc0*/  UMOV UR21, UR36 ;  /* 0x0000002400157c82 */ /* 0x000fe20008000000 */
[----:B------:R1:W-:Y:S01]  /*1dd0*/  UTMALDG.3D.MULTICAST [UR32], [UR52], UR43, desc[UR44] ;  /* 0x00002c20340073b4 */ /* 0x0003e2000801182b */
[----:B------:R-:W-:Y:S01]  /*1de0*/  UMOV UR10, URZ ;  /* 0x000000ff000a7c82 */ /* 0x000fe20008000000 */
[----:B------:R-:W-:Y:S01]  /*1df0*/  UMOV UR9, UR33 ;  /* 0x0000002100097c82 */ /* 0x000fe20008000000 */
[----:B------:R-:W-:Y:S01]  /*1e00*/  UMOV UR13, UR36 ;  /* 0x00000024000d7c82 */ /* 0x000fe20008000000 */
[----:B------:R1:W-:Y:S01]  /*1e10*/  UTMALDG.3D [UR24], [UR50], desc[UR44] ;  /* 0x00002c18320075b4 */ /* 0x0003e20008011000 */
[----:B------:R1:W-:Y:S01]  /*1e20*/  UTMALDG.4D.MULTICAST [UR16], [UR48], UR43, desc[UR44] ;  /* 0x00002c10300073b4 */ /* 0x0003e2000801982b */
[----:B------:R1:W-:Y:S02]  /*1e30*/  UTMALDG.4D [UR8], [UR46], desc[UR44] ;  /* 0x00002c082e0075b4 */ /* 0x0003e40008019000 */
[----:B-1----:R-:W-:Y:S01]  /*1e40*/  NOP ;  /* 0x0000000000007918 */ /* 0x002fe20000000000 */
.L_x_33:
[----:B------:R-:W-:Y:S05]  /*1e50*/  BSYNC.RECONVERGENT B0 ;  /* 0x0000000000007941 */ /* 0x000fea0003800200 */
.L_x_32:
[----:B------:R-:W-:Y:S01]  /*1e60*/  UIADD3 UR42, UPT, UPT, UR42, 0x1, URZ ;  /* 0x000000012a2a7890 */ /* 0x000fe2000fffe0ff */
[----:B------:R-:W-:Y:S01]  /*1e70*/  UMOV UR39, UR23 ;  /* 0x0000001700277c82 */ /* 0x000fe20008000000 */
[----:B------:R-:W-:Y:S02]  /*1e80*/  UMOV UR43, UR15 ;  /* 0x0000000f002b7c82 */ /* 0x000fe40008000000 */
[----:B------:R-:W-:-:S09]  /*1e90*/  UISETP.NE.AND UP0, UPT, UR42, UR15, UPT ;  /* 0x0000000f2a00728c */ /* 0x000fd2000bf05270 */
[----:B------:R-:W-:Y:S05]  /*1ea0*/  BRA.U UP0, `(.L_x_34) ;  /* 0xfffffff900f47547 */ /* 0x000fea000b83ffff */
.L_x_26:
[----:B------:R-:W-:Y:S01]  /*1eb0*/  ULEA UR8, UR23, UR14, 0x3 ;  /* 0x0000000e17087291 */ /* 0x000fe2000f8e18ff */
[----:B-1----:R-:W-:Y:S01]  /*1ec0*/  SHF.L.U32 R2, R15, 0x1f, RZ ;  /* 0x0000001f0f027819 */ /* 0x002fe200000006ff */
[----:B------:R-:W-:Y:S01]  /*1ed0*/  @!P1 SYNCS.ARRIVE.TRANS64.A1T0 RZ, [UR14+0xe8], RZ ;  /* 0x0000e8ffffff99a7 */ /* 0x000fe2000810000e */
[----:B------:R-:W-:-:S06]  /*1ee0*/  UISETP.GT.AND UP0, UPT, UR38, UR31, UPT ;  /* 0x0000001f2600728c */ /* 0x000fcc000bf04270 */
[----:B------:R1:W1:Y:S03]  /*1ef0*/  SYNCS.PHASECHK.TRANS64.TRYWAIT P1, [UR8+0x50], R2 ;  /* 0x00005002ff0075a7 */ /* 0x0002660008021108 */
[----:B------:R-:W-:Y:S05]  /*1f00*/  BRA.U !UP0, `(.L_x_35) ;  /* 0x0000000508107547 */ /* 0x000fea000b800000 */
[----:B------:R-:W-:Y:S01]  /*1f10*/  UIADD3 UR39, UPT, UPT, UR29, UR43, URZ ;  /* 0x0000002b1d277290 */ /* 0x000fe2000fffe0ff */
[----:B------:R-:W-:-:S11]  /*1f20*/  UMOV UR42, UR23 ;  /* 0x00000017002a7c82 */ /* 0x000fd60008000000 */
.L_x_43:
[----:B------:R-:W-:Y:S01]  /*1f30*/  ULEA UR33, UR42, UR14, 0x3 ;  /* 0x0000000e2a217291 */ /* 0x000fe2000f8e18ff */
[----:B--2---:R-:W-:Y:S01]  /*1f40*/  @!P5 MOV R3, 0x4800 ;  /* 0x000048000003d802 */ /* 0x004fe20000000f00 */
[----:B-1----:R-:W-:Y:S10]  /*1f50*/  @P1 BRA `(.L_x_36) ;  /* 0x00000000000c1947 */ /* 0x002ff40003800000 */
[----:B------:R-:W-:-:S04]  /*1f60*/  SHF.L.U32 R4, R15, 0x1f, RZ ;  /* 0x0000001f0f047819 */ /* 0x000fc800000006ff */
[----:B------:R-:W1:Y:S02]  /*1f70*/  SYNCS.PHASECHK.TRANS64.TRYWAIT P0, [UR33+0x50], R4 ;  /* 0x00005004ff0075a7 */ /* 0x000e640008001121 */
[----:B-1----:R-:W-:Y:S05]  /*1f80*/  @!P0 BRA `(.L_x_37) ;  /* 0x0000007800008947 */ /* 0x002fea0003800000 */
.L_x_36:
[----:B------:R2:W-:Y:S01]  /*1f90*/  @!P5 SYNCS.ARRIVE.TRANS64 RZ, [UR33], R3 ;  /* 0x00000003ffffd9a7 */ /* 0x0005e20008000021 */
[----:B------:R-:W-:-:S04]  /*1fa0*/  ULOP3.LUT UR8, UR22, 0x2, URZ, 0xfc, !UPT ;  /* 0x0000000216087892 */ /* 0x000fc8000f8efcff */
[----:B------:R-:W-:-:S09]  /*1fb0*/  UISETP.NE.AND UP0, UPT, UR8, 0x2, UPT ;  /* 0x000000020800788c */ /* 0x000fd2000bf05270 */
[----:B------:R-:W-:Y:S05]  /*1fc0*/  BRA.U UP0, `(.L_x_38) ;  /* 0x0000000100047547 */ /* 0x000fea000b800000 */
[----:B------:R-:W-:Y:S05]  /*1fd0*/  BPT.TRAP 0x1 ;  /* 0x000000040000795c */ /* 0x000fea0000300000 */
.L_x_38:
[----:B------:R-:W-:Y:S04]  /*1fe0*/  BSSY.RECONVERGENT B0, `(.L_x_39) ;  /* 0x0000003000007945 */ /* 0x000fe80003800200 */
[----:B------:R-:W-:Y:S05]  /*1ff0*/  @P4 BRA `(.L_x_40) ;  /* 0x0000000000044947 */ /* 0x000fea0003800000 */
[----:B------:R-:W-:Y:S05]  /*2000*/  BPT.TRAP 0x1 ;  /* 0x000000040000795c */ /* 0x000fea0000300000 */
.L_x_40:
[----:B------:R-:W-:Y:S05]  /*2010*/  BSYNC.RECONVERGENT B0 ;  /* 0x0000000000007941 */ /* 0x000fea0003800200 */
.L_x_39:
        /* <DEDUP_REMOVED lines=9> */
[----:B------:R1:W1:Y:S01]  /*20b0*/  SYNCS.PHASECHK.TRANS64.TRYWAIT P1, [UR8+0x50], R2 ;  /* 0x00005002ff0075a7 */ /* 0x0002620008021108 */
        /* <DEDUP_REMOVED lines=18> */
[----:B------:R-:W-:-:S02]  /*21e0*/  UIADD3 UR8, UPT, UPT, UR14, 0x32c00, UR8 ;  /* 0x00032c000e087890 */ /* 0x000fc4000fffe008 */
[----:B------:R-:W-:Y:S01]  /*21f0*/  UIADD3.X UR47, UPT, UPT, URZ, UR41, URZ, UP0, !UPT ;  /* 0x00000029ff2f7290 */ /* 0x000fe200087fe4ff */
        /* <DEDUP_REMOVED lines=14> */
[----:B------:R1:W-:Y:S01]  /*22e0*/  UTMALDG.4D [UR8], [UR46], desc[UR44] ;  /* 0x00002c082e0075b4 */ /* 0x0003e20008019000 */
[----:B------:R-:W-:Y:S01]  /*22f0*/  NOP ;  /* 0x0000000000007918 */ /* 0x000fe20000000000 */
.L_x_42:
[----:B-1----:R-:W-:Y:S05]  /*2300*/  BSYNC.RECONVERGENT B0 ;  /* 0x0000000000007941 */ /* 0x002fea0003800200 */
.L_x_41:
[----:B------:R-:W-:Y:S01]  /*2310*/  UIADD3 UR43, UPT, UPT, UR43, 0x1, URZ ;  /* 0x000000012b2b7890 */ /* 0x000fe2000fffe0ff */
[----:B------:R-:W-:-:S03]  /*2320*/  UMOV UR42, UR23 ;  /* 0x00000017002a7c82 */ /* 0x000fc60008000000 */
[----:B------:R-:W-:-:S09]  /*2330*/  UISETP.NE.AND UP0, UPT, UR43, UR39, UPT ;  /* 0x000000272b00728c */ /* 0x000fd2000bf05270 */
[----:B------:R-:W-:Y:S05]  /*2340*/  BRA.U UP0, `(.L_x_43) ;  /* 0xfffffff900f87547 */ /* 0x000fea000b83ffff */
.L_x_35:
[C---:B-1----:R-:W-:Y:S01]  /*2350*/  LEA R2, R14.reuse, UR14, 0x3 ;  /* 0x0000000e0e027c11 */ /* 0x042fe2000f8e18ff */
[----:B------:R-:W-:Y:S01]  /*2360*/  NOP ;  /* 0x0000000000007918 */ /* 0x000fe20000000000 */
[----:B--2---:R-:W-:Y:S02]  /*2370*/  SHF.L.U32 R3, R13, 0x1f, RZ ;  /* 0x0000001f0d037819 */ /* 0x004fe400000006ff */
[----:B------:R-:W-:Y:S02]  /*2380*/  LEA R4, R14, UR14, 0x4 ;  /* 0x0000000e0e047c11 */ /* 0x000fe4000f8e20ff */
[----:B------:R-:W1:Y:S02]  /*2390*/  SYNCS.PHASECHK.TRANS64.TRYWAIT P0, [R2+URZ+0xf0], R3 ;  /* 0x0000f003020075a7 */ /* 0x000e6400080011ff */
[----:B-1----:R-:W-:Y:S05]  /*23a0*/  @!P0 BRA `(.L_x_44) ;  /* 0x0000007400108947 */ /* 0x002fea0003800000 */
.L_x_150:
[----:B------:R-:W3:Y:S01]  /*23b0*/  LDS.128 R4, [R4+0x160] ;  /* 0x0001600004047984 */ /* 0x000ee20000000c00 */
[----:B------:R-:W-:Y:S01]  /*23c0*/  ISETP.GE.AND P0, PT, R40, 0x1, PT ;  /* 0x000000012800780c */ /* 0x000fe20003f06270 */
[----:B-1----:R-:W-:Y:S01]  /*23d0*/  VIADD R2, R2, 0x100 ;  /* 0x0000010002027836 */ /* 0x002fe20000000000 */
[----:B------:R-:W-:Y:S01]  /*23e0*/  @!PT LDS RZ, [RZ] ;  /* 0x00000000fffff984 */ /* 0x000fe20000000800 */
[----:B------:R-:W-:Y:S01]  /*23f0*/  @!PT LDS RZ, [RZ] ;  /* 0x00000000fffff984 */ /* 0x000fe20000000800 */
[----:B------:R-:W-:Y:S01]  /*2400*/  @!PT LDS RZ, [RZ] ;  /* 0x00000000fffff984 */ /* 0x000fe20000000800 */
[----:B------:R-:W-:Y:S01]  /*2410*/  @!PT LDS RZ, [RZ] ;  /* 0x00000000fffff984 */ /* 0x000fe20000000800 */
[----:B------:R1:W-:Y:S06]  /*2420*/  MEMBAR.ALL.CTA ;  /* 0x0000000000007992 */ /* 0x0003ec0000008000 */
[----:B-1----:R-:W1:Y:S01]  /*2430*/  FENCE.VIEW.ASYNC.S ;  /* 0x00000000000073c6 */ /* 0x002e620000000000 */
[----:B------:R-:W-:-:S04]  /*2440*/  PRMT R2, RZ, 0x654, R2 ;  /* 0x00000654ff027816 */ /* 0x000fc80000000002 */
[----:B-1----:R1:W-:Y:S01]  /*2450*/  SYNCS.ARRIVE.TRANS64.RED.A1T0 RZ, [R2+URZ], RZ ;  /* 0x000000ff02ff79a7 */ /* 0x0023e200081004ff */
[----:B---3--:R-:W-:-:S13]  /*2460*/  LOP3.LUT P2, RZ, R6, 0x1, RZ, 0xc0, !PT ;  /* 0x0000000106ff7812 */ /* 0x008fda000784c0ff */
[----:B------:R-:W-:Y:S01]  /*2470*/  @P2 SHF.R.U32.HI R3, RZ, 0x10, R5 ;  /* 0x00000010ff032819 */ /* 0x000fe20000011605 */
[----:B------:R-:W-:Y:S01]  /*2480*/  VOTEU.ANY UP0, P2 ;  /* 0x0000000000ff7886 */ /* 0x000fe20001000100 */
[----:B------:R-:W-:Y:S02]  /*2490*/  @P2 MOV R10, R4 ;  /* 0x00000004000a2202 */ /* 0x000fe40000000f00 */
[----:B------:R-:W-:Y:S02]  /*24a0*/  @P2 R2UR.BROADCAST UR8, R3 ;  /* 0x00000000030822ca */ /* 0x000fe400008e0000 */
[----:B------:R-:W-:-:S11]  /*24b0*/  @P2 LOP3.LUT R9, R5, 0xffff, RZ, 0xc0, !PT ;  /* 0x0000ffff05092812 */ /* 0x000fd600078ec0ff */
[----:B------:R-:W-:Y:S01]  /*24c0*/  @UP0 UMOV UR36, UR8 ;  /* 0x0000000800240c82 */ /* 0x000fe20008000000 */
[----:B-1----:R-:W-:Y:S05]  /*24d0*/  @!P0 BRA `(.L_x_45) ;  /* 0x0000000000b88947 */ /* 0x002fea0003800000 */
[----:B------:R-:W4:Y:S01]  /*24e0*/  LDC.64 R4, c[0x0][0xf18] ;  /* 0x0003c600ff047b82 */ /* 0x000f220000000a00 */
[----:B------:R-:W-:-:S07]  /*24f0*/  ISETP.NE.AND P3, PT, R40, 0x1, PT ;  /* 0x000000012800780c */ /* 0x000fce0003f65270 */
[----:B------:R-:W1:Y:S08]  /*2500*/  LDC.64 R6, c[0x0][0xf10] ;  /* 0x0003c400ff067b82 */ /* 0x000e700000000a00 */
[----:B------:R-:W2:Y:S08]  /*2510*/  LDC R16, c[0x0][0xf20] ;  /* 0x0003c800ff107b82 */ /* 0x000eb00000000800 */
[----:B------:R-:W3:Y:S01]  /*2520*/  LDC R17, c[0x0][0xf0c] ;  /* 0x0003c300ff117b82 */ /* 0x000ee20000000800 */
[----:B----4-:R-:W-:Y:S01]  /*2530*/  IMAD.HI.U32 R19, R0, R5, RZ ;  /* 0x0000000500137227 */ /* 0x010fe200078e00ff */
[----:B------:R-:W-:-:S03]  /*2540*/  ISETP.NE.AND P0, PT, R4, 0x1, PT ;  /* 0x000000010400780c */ /* 0x000fc60003f05270 */
[----:B------:R-:W-:-:S03]  /*2550*/  IMAD.HI.U32 R5, R9, R5, RZ ;  /* 0x0000000509057227 */ /* 0x000fc600078e00ff */
[----:B------:R-:W4:Y:S01]  /*2560*/  LDC.64 R2, c[0x0][0xf28] ;  /* 0x0003ca00ff027b82 */ /* 0x000f220000000a00 */
[----:B-1----:R-:W-:-:S04]  /*2570*/  IMAD.HI.U32 R20, R8, R6, RZ ;  /* 0x0000000608147227 */ /* 0x002fc800078e00ff */
[----:B------:R-:W-:Y:S01]  /*2580*/  IMAD.HI.U32 R21, R10, R6, RZ ;  /* 0x000000060a157227 */ /* 0x000fe200078e00ff */
[----:B------:R-:W-:Y:S02]  /*2590*/  SHF.R.U32.HI R20, RZ, R7, R20 ;  /* 0x00000007ff147219 */ /* 0x000fe40000011614 */
[-C--:B--2---:R-:W-:Y:S02]  /*25a0*/  SHF.R.U32.HI R19, RZ, R16.reuse, R19 ;  /* 0x00000010ff137219 */ /* 0x084fe40000011613 */
[----:B------:R-:W-:Y:S02]  /*25b0*/  SHF.R.U32.HI R5, RZ, R16, R5 ;  /* 0x00000010ff057219 */ /* 0x000fe40000011605 */
[----:B------:R-:W-:Y:S02]  /*25c0*/  SEL R19, R0, R19, !P0 ;  /* 0x0000001300137207 */ /* 0x000fe40004000000 */
[----:B------:R-:W-:Y:S02]  /*25d0*/  SHF.R.U32.HI R21, RZ, R7, R21 ;  /* 0x00000007ff157219 */ /* 0x000fe40000011615 */
[----:B---3--:R-:W-:-:S02]  /*25e0*/  ISETP.NE.AND P1, PT, R17, 0x1, PT ;  /* 0x000000011100780c */ /* 0x008fc40003f25270 */
[----:B------:R-:W-:Y:S02]  /*25f0*/  SEL R5, R9, R5, !P0 ;  /* 0x0000000509057207 */ /* 0x000fe40004000000 */
[----:B------:R-:W-:Y:S02]  /*2600*/  SEL R20, R8, R20, !P1 ;  /* 0x0000001408147207 */ /* 0x000fe40004800000 */
[----:B------:R-:W-:Y:S01]  /*2610*/  SEL R21, R10, R21, !P1 ;  /* 0x000000150a157207 */ /* 0x000fe20004800000 */
[----:B----4-:R-:W-:-:S04]  /*2620*/  IMAD.HI.U32 R18, R19, R2, RZ ;  /* 0x0000000213127227 */ /* 0x010fc800078e00ff */
[----:B------:R-:W-:Y:S01]  /*2630*/  IMAD.HI.U32 R6, R20, R2, RZ ;  /* 0x0000000214067227 */ /* 0x000fe200078e00ff */
[----:B------:R-:W-:-:S04]  /*2640*/  @P3 SHF.R.U32.HI R19, RZ, R3, R18 ;  /* 0x00000003ff133219 */ /* 0x000fc80000011612 */
[----:B------:R-:W-:Y:S01]  /*2650*/  @P3 SHF.R.U32.HI R20, RZ, R3, R6 ;  /* 0x00000003ff143219 */ /* 0x000fe20000011606 */
[----:B------:R-:W-:-:S04]  /*2660*/  IMAD R19, R40, R19, RZ ;  /* 0x0000001328137224 */ /* 0x000fc800078e02ff */
[----:B------:R-:W-:Y:S01]  /*2670*/  IMAD R6, R40, R20, RZ ;  /* 0x0000001428067224 */ /* 0x000fe200078e02ff */
[----:B------:R-:W-:-:S04]  /*2680*/  ISETP.GE.AND P0, PT, R5, R19, PT ;  /* 0x000000130500720c */ /* 0x000fc80003f06270 */
[----:B------:R-:W-:Y:S01]  /*2690*/  ISETP.GE.OR P0, PT, R21, R6, P0 ;  /* 0x000000061500720c */ /* 0x000fe20000706670 */
[----:B------:R-:W-:-:S05]  /*26a0*/  IMAD.HI.U32 R6, R5, R2, RZ ;  /* 0x0000000205067227 */ /* 0x000fca00078e00ff */
[----:B------:R-:W-:-:S04]  /*26b0*/  SHF.R.U32.HI R6, RZ, R3, R6 ;  /* 0x00000003ff067219 */ /* 0x000fc80000011606 */
[----:B------:R-:W-:-:S03]  /*26c0*/  SEL R6, R5, R6, !P3 ;  /* 0x0000000605067207 */ /* 0x000fc60005800000 */
[----:B------:R-:W-:-:S04]  /*26d0*/  @!P0 IMAD.HI.U32 R7, R21, R2, RZ ;  /* 0x0000000215078227 */ /* 0x000fc800078e00ff */
[----:B------:R-:W-:Y:S01]  /*26e0*/  IMAD.MOV R2, RZ, RZ, -R6 ;  /* 0x000000ffff027224 */ /* 0x000fe200078e0a06 */
[----:B------:R-:W-:Y:S02]  /*26f0*/  @!P0 SHF.R.U32.HI R3, RZ, R3, R7 ;  /* 0x00000003ff038219 */ /* 0x000fe40000011607 */
[----:B------:R-:W-:Y:S01]  /*2700*/  IADD3 R7, PT, PT, -R5, RZ, RZ ;  /* 0x000000ff05077210 */ /* 0x000fe20007ffe1ff */
[----:B------:R-:W-:Y:S01]  /*2710*/  IMAD R2, R40, R2, R5 ;  /* 0x0000000228027224 */ /* 0x000fe200078e0205 */
[----:B------:R-:W-:-:S03]  /*2720*/  @!P0 SEL R3, R21, R3, !P3 ;  /* 0x0000000315038207 */ /* 0x000fc60005800000 */
[----:B------:R-:W-:Y:S02]  /*2730*/  IMAD R7, R4, R7, R9 ;  /* 0x0000000704077224 */ /* 0x000fe400078e0209 */
[--C-:B------:R-:W-:Y:S02]  /*2740*/  @!P0 IMAD.IADD R6, R6, 0x1, -R3.reuse ;  /* 0x0000000106068824 */ /* 0x100fe400078e0a03 */
[----:B------:R-:W-:Y:S01]  /*2750*/  @!P0 IMAD R3, R2, R20, R3 ;  /* 0x0000001402038224 */ /* 0x000fe200078e0203 */
[----:B------:R-:W-:Y:S01]  /*2760*/  IADD3 R2, PT, PT, -R21, RZ, RZ ;  /* 0x000000ff15027210 */ /* 0x000fe20007ffe1ff */
[----:B------:R-:W-:Y:S02]  /*2770*/  @!P0 IMAD R5, R40, R6, R21 ;  /* 0x0000000628058224 */ /* 0x000fe400078e0215 */
[----:B------:R-:W-:Y:S02]  /*2780*/  @!P0 IMAD.MOV.U32 R21, RZ, RZ, R3 ;  /* 0x000000ffff158224 */ /* 0x000fe400078e0003 */
[----:B------:R-:W-:-:S02]  /*2790*/  IMAD R2, R17, R2, R10 ;  /* 0x0000000211027224 */ /* 0x000fc400078e020a */
[----:B------:R-:W-:Y:S02]  /*27a0*/  IMAD R9, R5, R4, R7 ;  /* 0x0000000405097224 */ /* 0x000fe400078e0207 */
[----:B------:R-:W-:Y:S02]  /*27b0*/  IMAD R10, R21, R17, R2 ;  /* 0x00000011150a7224 */ /* 0x000fe400078e0202 */
.L_x_45:
[----:B------:R-:W1:Y:S02]  /*27c0*/  LDCU UR8, c[0x0][0xf30] ;  /* 0x0001e600ff0877ac */ /* 0x000e640008000800 */
[----:B-1----:R-:W-:-:S09]  /*27d0*/  UISETP.NE.AND UP0, UPT, UR8, 0x1, UPT ;  /* 0x000000010800788c */ /* 0x002fd2000bf05270 */
[----:B------:R-:W-:Y:S05]  /*27e0*/  BRA.U UP0, `(.L_x_46) ;  /* 0x0000000100407547 */ /* 0x000fea000b800000 */
[----:B------:R-:W1:Y:S08]  /*27f0*/  LDC.64 R4, c[0x0][0xf10] ;  /* 0x0003c400ff047b82 */ /* 0x000e700000000a00 */
[----:B------:R-:W2:Y:S08]  /*2800*/  LDC.64 R2, c[0x0][0xf18] ;  /* 0x0003c600ff027b82 */ /* 0x000eb00000000a00 */
[----:B------:R-:W3:Y:S08]  /*2810*/  LDC R6, c[0x0][0xf20] ;  /* 0x0003c800ff067b82 */ /* 0x000ef00000000800 */
[----:B------:R-:W4:Y:S01]  /*2820*/  LDC R7, c[0x0][0xf0c] ;  /* 0x0003c300ff077b82 */ /* 0x000f220000000800 */
[----:B-1----:R-:W-:-:S05]  /*2830*/  IMAD.HI.U32 R4, R10, R4, RZ ;  /* 0x000000040a047227 */ /* 0x002fca00078e00ff */
[----:B------:R-:W-:Y:S01]  /*2840*/  SHF.R.U32.HI R4, RZ, R5, R4 ;  /* 0x00000005ff047219 */ /* 0x000fe20000011604 */
[----:B--2---:R-:W-:Y:S01]  /*2850*/  IMAD.HI.U32 R3, R9, R3, RZ ;  /* 0x0000000309037227 */ /* 0x004fe200078e00ff */
[----:B------:R-:W-:-:S04]  /*2860*/  ISETP.NE.AND P0, PT, R2, 0x1, PT ;  /* 0x000000010200780c */ /* 0x000fc80003f05270 */
[----:B---3--:R-:W-:-:S04]  /*2870*/  SHF.R.U32.HI R3, RZ, R6, R3 ;  /* 0x00000006ff037219 */ /* 0x008fc80000011603 */
[----:B------:R-:W-:Y:S02]  /*2880*/  SEL R3, R9, R3, !P0 ;  /* 0x0000000309037207 */ /* 0x000fe40004000000 */
[----:B----4-:R-:W-:-:S04]  /*2890*/  ISETP.NE.AND P1, PT, R7, 0x1, PT ;  /* 0x000000010700780c */ /* 0x010fc80003f25270 */
[----:B------:R-:W-:-:S05]  /*28a0*/  SEL R4, R10, R4, !P1 ;  /* 0x000000040a047207 */ /* 0x000fca0004800000 */
[----:B------:R-:W-:Y:S02]  /*28b0*/  IMAD.IADD R5, R3, 0x1, -R4 ;  /* 0x0000000103057824 */ /* 0x000fe400078e0a04 */
[----:B------:R-:W-:Y:S02]  /*28c0*/  IMAD.IADD R3, R4, 0x1, -R3 ;  /* 0x0000000104037824 */ /* 0x000fe400078e0a03 */
[----:B------:R-:W-:Y:S02]  /*28d0*/  IMAD R10, R5, R7, R10 ;  /* 0x00000007050a7224 */ /* 0x000fe400078e020a */
[----:B------:R-:W-:-:S07]  /*28e0*/  IMAD R9, R3, R2, R9 ;  /* 0x0000000203097224 */ /* 0x000fce00078e0209 */
.L_x_46:
[----:B------:R-:W-:Y:S01]  /*28f0*/  VIADD R14, R14, 0x1 ;  /* 0x000000010e0e7836 */ /* 0x000fe20000000000 */
[----:B------:R-:W-:Y:S01]  /*2900*/  PLOP3.LUT P1, PT, PT, PT, PT, 0x80, 0x8 ;  /* 0x000000000008781c */ /* 0x000fe20003f2f070 */
[----:B------:R-:W-:Y:S02]  /*2910*/  IMAD.IADD R2, R10, 0x1, R87 ;  /* 0x000000010a027824 */ /* 0x000fe400078e0257 */
[----:B------:R-:W-:Y:S01]  /*2920*/  IMAD.IADD R3, R9, 0x1, R86 ;  /* 0x0000000109037824 */ /* 0x000fe200078e0256 */
[----:B------:R-:W-:Y:S02]  /*2930*/  ISETP.NE.AND P0, PT, R14, 0x2, PT ;  /* 0x000000020e00780c */ /* 0x000fe40003f05270 */
[----:B------:R-:W-:Y:S02]  /*2940*/  R2UR UR20, R2 ;  /* 0x00000000021472ca */ /* 0x000fe400000e0000 */
[----:B------:R-:W-:Y:S02]  /*2950*/  SEL R2, RZ, 0x1, P0 ;  /* 0x00000001ff027807 */ /* 0x000fe40000000000 */
[----:B------:R-:W-:-:S02]  /*2960*/  R2UR UR12, R3 ;  /* 0x00000000030c72ca */ /* 0x000fc400000e0000 */
[----:B------:R-:W-:Y:S02]  /*2970*/  LOP3.LUT R13, R13, R2, RZ, 0x3c, !PT ;  /* 0x000000020d0d7212 */ /* 0x000fe400078e3cff */
[----:B------:R-:W-:Y:S01]  /*2980*/  SEL R14, R14, RZ, P0 ;  /* 0x000000ff0e0e7207 */ /* 0x000fe20000000000 */
[----:B------:R-:W-:Y:S10]  /*2990*/  @P2 BRA `(.L_x_47) ;  /* 0xffffffec00c42947 */ /* 0x000ff4000383ffff */
[----:B------:R-:W-:Y:S01]  /*29a0*/  UIADD3 UR14, UPT, UPT, UR14, 0x50, URZ ;  /* 0x000000500e0e7890 */ /* 0x000fe2000fffe0ff */
[----:B------:R-:W-:-:S03]  /*29b0*/  SHF.L.U32 R2, R15, 0x1f, RZ ;  /* 0x0000001f0f027819 */ /* 0x000fc600000006ff */
[----:B------:R-:W-:-:S09]  /*29c0*/  ULEA UR4, UR23, UR14, 0x3 ;  /* 0x0000000e17047291 */ /* 0x000fd2000f8e18ff */
[----:B------:R-:W1:Y:S02]  /*29d0*/  SYNCS.PHASECHK.TRANS64.TRYWAIT P0, [UR4], R2 ;  /* 0x00000002ff0075a7 */ /* 0x000e640008001104 */
[----:B-1----:R-:W-:Y:S05]  /*29e0*/  @!P0 BRA `(.L_x_48) ;  /* 0x0000006c00948947 */ /* 0x002fea0003800000 */
.L_x_152:
[----:B------:R-:W-:-:S04]  /*29f0*/  UIADD3 UR5, UPT, UPT, UR23, 0x1, URZ ;  /* 0x0000000117057890 */ /* 0x000fc8000fffe0ff */
[----:B------:R-:W-:-:S04]  /*2a00*/  UISETP.NE.AND UP0, UPT, UR5, 0xa, UPT ;  /* 0x0000000a0500788c */ /* 0x000fc8000bf05270 */
[----:B------:R-:W-:Y:S02]  /*2a10*/  USEL UR6, URZ, 0x1, UP0 ;  /* 0x00000001ff067887 */ /* 0x000fe40008000000 */
[----:B------:R-:W-:-:S04]  /*2a20*/  USEL UR5, UR5, URZ, UP0 ;  /* 0x000000ff05057287 */ /* 0x000fc80008000000 */
[----:B------:R-:W-:Y:S01]  /*2a30*/  ULEA UR4, UR5, UR14, 0x3 ;  /* 0x0000000e05047291 */ /* 0x000fe2000f8e18ff */
[----:B-1----:R-:W-:-:S04]  /*2a40*/  LOP3.LUT R2, R15, UR6, RZ, 0x3c, !PT ;  /* 0x000000060f027c12 */ /* 0x002fc8000f8e3cff */
[----:B------:R-:W-:-:S04]  /*2a50*/  SHF.L.U32 R3, R2, 0x1f, RZ ;  /* 0x0000001f02037819 */ /* 0x000fc800000006ff */
[----:B------:R-:W1:Y:S02]  /*2a60*/  SYNCS.PHASECHK.TRANS64.TRYWAIT P0, [UR4], R3 ;  /* 0x00000003ff0075a7 */ /* 0x000e640008001104 */
[----:B-1----:R-:W-:Y:S05]  /*2a70*/  @!P0 BRA `(.L_x_49) ;  /* 0x0000006c00888947 */ /* 0x002fea0003800000 */
.L_x_154:
[----:B------:R-:W-:-:S04]  /*2a80*/  UIADD3 UR5, UPT, UPT, UR5, 0x1, URZ ;  /* 0x0000000105057890 */ /* 0x000fc8000fffe0ff */
[----:B------:R-:W-:-:S04]  /*2a90*/  UISETP.NE.AND UP0, UPT, UR5, 0xa, UPT ;  /* 0x0000000a0500788c */ /* 0x000fc8000bf05270 */
[----:B------:R-:W-:Y:S02]  /*2aa0*/  USEL UR6, URZ, 0x1, UP0 ;  /* 0x00000001ff067887 */ /* 0x000fe40008000000 */
[----:B------:R-:W-:-:S04]  /*2ab0*/  USEL UR5, UR5, URZ, UP0 ;  /* 0x000000ff05057287 */ /* 0x000fc80008000000 */
[----:B------:R-:W-:Y:S01]  /*2ac0*/  ULEA UR4, UR5, UR14, 0x3 ;  /* 0x0000000e05047291 */ /* 0x000fe2000f8e18ff */
[----:B------:R-:W-:-:S04]  /*2ad0*/  LOP3.LUT R2, R2, UR6, RZ, 0x3c, !PT ;  /* 0x0000000602027c12 */ /* 0x000fc8000f8e3cff */
[----:B-1----:R-:W-:-:S04]  /*2ae0*/  SHF.L.U32 R3, R2, 0x1f, RZ ;  /* 0x0000001f02037819 */ /* 0x002fc800000006ff */
[----:B------:R-:W1:Y:S02]  /*2af0*/  SYNCS.PHASECHK.TRANS64.TRYWAIT P0, [UR4], R3 ;  /* 0x00000003ff0075a7 */ /* 0x000e640008001104 */
[----:B-1----:R-:W-:Y:S05]  /*2b00*/  @!P0 BRA `(.L_x_50) ;  /* 0x0000006c007c8947 */ /* 0x002fea0003800000 */
.L_x_156:
        /* <DEDUP_REMOVED lines=9> */
.L_x_158:
        /* <DEDUP_REMOVED lines=9> */
.L_x_160:
        /* <DEDUP_REMOVED lines=9> */
.L_x_162:
        /* <DEDUP_REMOVED lines=9> */
.L_x_164:
        /* <DEDUP_REMOVED lines=9> */
.L_x_166:
        /* <DEDUP_REMOVED lines=9> */
.L_x_168:
[----:B------:R-:W-:-:S04]  /*2e70*/  UIADD3 UR5, UPT, UPT, UR5, 0x1, URZ ;  /* 0x0000000105057890 */ /* 0x000fc8000fffe0ff */
[----:B------:R-:W-:-:S04]  /*2e80*/  UISETP.NE.AND UP0, UPT, UR5, 0xa, UPT ;  /* 0x0000000a0500788c */ /* 0x000fc8000bf05270 */
[----:B------:R-:W-:Y:S02]  /*2e90*/  USEL UR4, URZ, 0x1, UP0 ;  /* 0x00000001ff047887 */ /* 0x000fe40008000000 */
[----:B------:R-:W-:-:S04]  /*2ea0*/  USEL UR5, UR5, URZ, UP0 ;  /* 0x000000ff05057287 */ /* 0x000fc80008000000 */
[----:B------:R-:W-:Y:S01]  /*2eb0*/  ULEA UR5, UR5, UR14, 0x3 ;  /* 0x0000000e05057291 */ /* 0x000fe2000f8e18ff */
[----:B------:R-:W-:-:S04]  /*2ec0*/  LOP3.LUT R2, R2, UR4, RZ, 0x3c, !PT ;  /* 0x0000000402027c12 */ /* 0x000fc8000f8e3cff */
[----:B------:R-:W-:Y:S01]  /*2ed0*/  SHF.L.U32 R2, R2, 0x1f, RZ ;  /* 0x0000001f02027819 */ /* 0x000fe200000006ff */
[----:B-1--4-:R-:W-:-:S07]  /*2ee0*/  IMAD.U32 R0, RZ, RZ, UR5 ;  /* 0x00000005ff007e24 */ /* 0x012fce000f8e00ff */
.L_x_57:
[----:B-1----:R1:W2:Y:S02]  /*2ef0*/  SYNCS.PHASECHK.TRANS64.TRYWAIT P0, [R0+URZ], R2 ;  /* 0x00000002000075a7 */ /* 0x0022a400080011ff */
[----:B--2---:R-:W-:Y:S05]  /*2f00*/  @!P0 NANOSLEEP.SYNCS 0x989680 ;  /* 0x009896800000895d */ /* 0x004fea0003900000 */
[----:B------:R-:W2:Y:S02]  /*2f10*/  @!P0 SYNCS.PHASECHK.TRANS64 P0, [R0+URZ], R2 ;  /* 0x00000002000085a7 */ /* 0x000ea400080010ff */
[----:B--2---:R-:W-:Y:S05]  /*2f20*/  @P0 EXIT ;  /* 0x000000000000094d */ /* 0x004fea0003800000 */
[----:B------:R-:W-:Y:S05]  /*2f30*/  BRA `(.L_x_57) ;  /* 0xfffffffc00ec7947 */ /* 0x000fea000383ffff */
.L_x_23:
[----:B------:R-:W-:-:S04]  /*2f40*/  UISETP.NE.AND UP0, UPT, UR37, URZ, UPT ;  /* 0x000000ff2500728c */ /* 0x000fc8000bf05270 */
[----:B------:R-:W-:-:S09]  /*2f50*/  UISETP.NE.OR UP0, UPT, UR13, 0x1, UP0 ;  /* 0x000000010d00788c */ /* 0x000fd20008705670 */
[----:B------:R-:W-:Y:S05]  /*2f60*/  BRA.U UP0, `(.L_x_58) ;  /* 0x0000000500487547 */ /* 0x000fea000b800000 */
[----:B------:R-:W-:Y:S01]  /*2f70*/  ISETP.GE.U32.AND P2, PT, R2, 0x4, PT ;  /* 0x000000040200780c */ /* 0x000fe20003f46070 */
[----:B------:R-:W-:Y:S01]  /*2f80*/  IMAD.MOV.U32 R12, RZ, RZ, 0x1 ;  /* 0x00000001ff0c7424 */ /* 0x000fe200078e00ff */
[----:B------:R-:W-:Y:S02]  /*2f90*/  CS2R R10, SRZ ;  /* 0x00000000000a7805 */ /* 0x000fe4000001ff00 */
[----:B------:R-:W-:Y:S01]  /*2fa0*/  CS2R R8, SRZ ;  /* 0x0000000000087805 */ /* 0x000fe2000001ff00 */
[----:B------:R-:W-:Y:S01]  /*2fb0*/  UMOV UR4, 0x400 ;  /* 0x0000040000047882 */ /* 0x000fe20000000000 */
[----:B------:R-:W-:Y:S01]  /*2fc0*/  UMOV UR6, URZ ;  /* 0x000000ff00067c82 */ /* 0x000fe20008000000 */
[----:B------:R-:W-:-:S12]  /*2fd0*/  ULEA UR37, UR37, UR4, 0x18 ;  /* 0x0000000425257291 */ /* 0x000fd8000f8ec0ff */
.L_x_62:
[----:B------:R-:W-:Y:S02]  /*2fe0*/  LEA R0, R8, UR37, 0x3 ;  /* 0x0000002508007c11 */ /* 0x000fe4000f8e18ff */
[----:B------:R-:W-:-:S03]  /*2ff0*/  SHF.L.U32 R4, R9, 0x1f, RZ ;  /* 0x0000001f09047819 */ /* 0x000fc600000006ff */
[----:B------:R-:W-:Y:S01]  /*3000*/  VIADD R5, R0, 0x140 ;  /* 0x0000014000057836 */ /* 0x000fe20000000000 */
[----:B------:R-:W1:Y:S02]  /*3010*/  SYNCS.PHASECHK.TRANS64.TRYWAIT P0, [R0+URZ+0x130], R4 ;  /* 0x00013004000075a7 */ /* 0x000e6400080011ff */
[----:B-1----:R-:W-:Y:S05]  /*3020*/  @!P0 BRA `(.L_x_59) ;  /* 0x0000006800dc8947 */ /* 0x002fea0003800000 */
.L_x_169:
[----:B------:R-:W-:Y:S01]  /*3030*/  ULEA UR5, UR6, UR37, 0x3 ;  /* 0x0000002506057291 */ /* 0x000fe2000f8e18ff */
[----:B-1----:R-:W-:Y:S01]  /*3040*/  PRMT R0, RZ, 0x654, R5 ;  /* 0x00000654ff007816 */ /* 0x002fe20000000005 */
[----:B------:R-:W-:Y:S01]  /*3050*/  @!P2 IMAD.MOV.U32 R4, RZ, RZ, 0x10 ;  /* 0x00000010ff04a424 */ /* 0x000fe200078e00ff */
[----:B------:R-:W-:Y:S01]  /*3060*/  SHF.L.U32 R5, R12, 0x1f, RZ ;  /* 0x0000001f0c057819 */ /* 0x000fe200000006ff */
[----:B------:R-:W-:Y:S01]  /*3070*/  UIADD3 UR4, UPT, UPT, UR5, 0xf0, URZ ;  /* 0x000000f005047890 */ /* 0x000fe2000fffe0ff */
[----:B------:R1:W-:Y:S05]  /*3080*/  SYNCS.ARRIVE.TRANS64.RED.A1T0 RZ, [R0+URZ], RZ ;  /* 0x000000ff00ff79a7 */ /* 0x0003ea00081004ff */
[----:B------:R-:W-:Y:S01]  /*3090*/  IMAD.U32 R6, RZ, RZ, UR4 ;  /* 0x00000004ff067e24 */ /* 0x000fe2000f8e00ff */
[----:B------:R-:W3:Y:S04]  /*30a0*/  SYNCS.PHASECHK.TRANS64.TRYWAIT P0, [UR5+0x100], R5 ;  /* 0x00010005ff0075a7 */ /* 0x000ee80008001105 */
[----:B------:R-:W-:Y:S01]  /*30b0*/  PRMT R6, R2, 0x654, R6 ;  /* 0x0000065402067816 */ /* 0x000fe20000000006 */
[----:B-1-3--:R-:W-:Y:S06]  /*30c0*/  @!P0 BRA `(.L_x_60) ;  /* 0x0000006800c88947 */ /* 0x00afec0003800000 */
.L_x_171:
[----:B------:R-:W-:Y:S01]  /*30d0*/  ULEA UR4, UR6, UR37, 0x4 ;  /* 0x0000002506047291 */ /* 0x000fe2000f8e20ff */
[----:B------:R-:W-:Y:S01]  /*30e0*/  SEL R3, R6, R3, !P2 ;  /* 0x0000000306037207 */ /* 0x000fe20005000000 */
[----:B------:R-:W-:Y:S01]  /*30f0*/  UIADD3 UR5, UPT, UPT, UR5, 0xf0, URZ ;  /* 0x000000f005057890 */ /* 0x000fe2000fffe0ff */
[----:B-1----:R-:W-:Y:S01]  /*3100*/  LEA R0, R11, UR37, 0x3 ;  /* 0x000000250b007c11 */ /* 0x002fe2000f8e18ff */
[----:B------:R-:W-:Y:S01]  /*3110*/  UIADD3 UR4, UPT, UPT, UR4, 0x160, URZ ;  /* 0x0000016004047890 */ /* 0x000fe2000fffe0ff */
[----:B------:R1:W-:Y:S01]  /*3120*/  @!P2 SYNCS.ARRIVE.TRANS64.RED RZ, [R3+URZ], R4 ;  /* 0x0000000403ffa9a7 */ /* 0x0003e200080004ff */
[----:B------:R-:W-:Y:S01]  /*3130*/  UIADD3 UR6, UPT, UPT, UR6, 0x1, URZ ;  /* 0x0000000106067890 */ /* 0x000fe2000fffe0ff */
[----:B------:R-:W-:-:S03]  /*3140*/  VIADD R8, R8, 0x1 ;  /* 0x0000000108087836 */ /* 0x000fc60000000000 */
[----:B------:R-:W-:Y:S02]  /*3150*/  UISETP.NE.AND UP0, UPT, UR6, 0x2, UPT ;  /* 0x000000020600788c */ /* 0x000fe4000bf05270 */
[----:B------:R-:W-:Y:S01]  /*3160*/  ISETP.NE.AND P0, PT, R8, 0x2, PT ;  /* 0x000000020800780c */ /* 0x000fe20003f05270 */
[----:B------:R-:W-:Y:S06]  /*3170*/  UGETNEXTWORKID.BROADCAST [UR4], [UR5] ;  /* 0x00000000040073ca */ /* 0x000fec0008000100 */
[----:B------:R-:W-:Y:S02]  /*3180*/  USEL UR4, URZ, 0x1, UP0 ;  /* 0x00000001ff047887 */ /* 0x000fe40008000000 */
[----:B------:R-:W-:-:S04]  /*3190*/  USEL UR6, UR6, URZ, UP0 ;  /* 0x000000ff06067287 */ /* 0x000fc80008000000 */
[----:B------:R-:W-:Y:S02]  /*31a0*/  LOP3.LUT R12, R12, UR4, RZ, 0x3c, !PT ;  /* 0x000000040c0c7c12 */ /* 0x000fe4000f8e3cff */
[----:B-1----:R-:W-:-:S04]  /*31b0*/  SHF.L.U32 R4, R10, 0x1f, RZ ;  /* 0x0000001f0a047819 */ /* 0x002fc800000006ff */
[----:B------:R-:W1:Y:S02]  /*31c0*/  SYNCS.PHASECHK.TRANS64.TRYWAIT P1, [R0+URZ+0xf0], R4 ;  /* 0x0000f004000075a7 */ /* 0x000e6400080211ff */
[----:B-1----:R-:W-:Y:S05]  /*31d0*/  @!P1 BRA `(.L_x_61) ;  /* 0x00000068009c9947 */ /* 0x002fea0003800000 */
.L_x_172:
[C---:B-1----:R-:W-:Y:S01]  /*31e0*/  LEA R4, R11.reuse, UR37, 0x4 ;  /* 0x000000250b047c11 */ /* 0x042fe2000f8e20ff */
[----:B------:R-:W-:Y:S01]  /*31f0*/  VIADD R0, R0, 0x100 ;  /* 0x0000010000007836 */ /* 0x000fe20000000000 */
[----:B------:R-:W-:Y:S01]  /*3200*/  SEL R8, R8, RZ, P0 ;  /* 0x000000ff08087207 */ /* 0x000fe20000000000 */
[----:B------:R-:W-:-:S03]  /*3210*/  VIADD R11, R11, 0x1 ;  /* 0x000000010b0b7836 */ /* 0x000fc60000000000 */
[----:B------:R-:W1:Y:S01]  /*3220*/  LDS.128 R4, [R4+0x160] ;  /* 0x0001600004047984 */ /* 0x000e620000000c00 */
[----:B------:R-:W-:Y:S02]  /*3230*/  PRMT R0, RZ, 0x654, R0 ;  /* 0x00000654ff007816 */ /* 0x000fe40000000000 */
[C---:B------:R-:W-:Y:S01]  /*3240*/  ISETP.NE.AND P1, PT, R11.reuse, 0x2, PT ;  /* 0x000000020b00780c */ /* 0x040fe20003f25270 */
[----:B------:R-:W-:Y:S01]  /*3250*/  @!PT LDS RZ, [RZ] ;  /* 0x00000000fffff984 */ /* 0x000fe20000000800 */
[----:B------:R-:W-:Y:S01]  /*3260*/  @!PT LDS RZ, [RZ] ;  /* 0x00000000fffff984 */ /* 0x000fe20000000800 */
[----:B------:R-:W-:Y:S01]  /*3270*/  @!PT LDS RZ, [RZ] ;  /* 0x00000000fffff984 */ /* 0x000fe20000000800 */
[----:B------:R-:W-:Y:S01]  /*3280*/  @!PT LDS RZ, [RZ] ;  /* 0x00000000fffff984 */ /* 0x000fe20000000800 */
[----:B------:R3:W-:Y:S06]  /*3290*/  MEMBAR.ALL.CTA ;  /* 0x0000000000007992 */ /* 0x0007ec0000008000 */
[----:B---3--:R-:W3:Y:S01]  /*32a0*/  FENCE.VIEW.ASYNC.S ;  /* 0x00000000000073c6 */ /* 0x008ee20000000000 */
[----:B------:R-:W-:Y:S01]  /*32b0*/  SEL R11, R11, RZ, P1 ;  /* 0x000000ff0b0b7207 */ /* 0x000fe20000800000 */
[----:B---3--:R3:W-:Y:S01]  /*32c0*/  SYNCS.ARRIVE.TRANS64.RED.A1T0 RZ, [R0+URZ], RZ ;  /* 0x000000ff00ff79a7 */ /* 0x0087e200081004ff */
[----:B-1----:R-:W-:-:S02]  /*32d0*/  LOP3.LUT P3, RZ, R6, 0x1, RZ, 0xc0, !PT ;  /* 0x0000000106ff7812 */ /* 0x002fc4000786c0ff */
[----:B------:R-:W-:-:S04]  /*32e0*/  SEL R4, RZ, 0x1, P1 ;  /* 0x00000001ff047807 */ /* 0x000fc80000800000 */
[----:B------:R-:W-:Y:S02]  /*32f0*/  LOP3.LUT R10, R10, R4, RZ, 0x3c, !PT ;  /* 0x000000040a0a7212 */ /* 0x000fe400078e3cff */
[----:B---3--:R-:W-:-:S04]  /*3300*/  SEL R0, RZ, 0x1, P0 ;  /* 0x00000001ff007807 */ /* 0x008fc80000000000 */
[----:B------:R-:W-:Y:S01]  /*3310*/  LOP3.LUT R9, R9, R0, RZ, 0x3c, !PT ;  /* 0x0000000009097212 */ /* 0x000fe200078e3cff */
[----:B------:R-:W-:Y:S06]  /*3320*/  @P3 BRA `(.L_x_62) ;  /* 0xfffffffc002c3947 */ /* 0x000fec000383ffff */
[----:B------:R-:W-:Y:S01]  /*3330*/  ULEA UR5, UR6, UR37, 0x3 ;  /* 0x0000002506057291 */ /* 0x000fe2000f8e18ff */
[----:B------:R-:W-:-:S08]  /*3340*/  SHF.L.U32 R2, R12, 0x1f, RZ ;  /* 0x0000001f0c027819 */ /* 0x000fd000000006ff */
[----:B------:R-:W1:Y:S02]  /*3350*/  SYNCS.PHASECHK.TRANS64 P0, [UR5+0x100], R2 ;  /* 0x00010002ff0075a7 */ /* 0x000e640008001005 */
[----:B-1----:R-:W-:Y:S05]  /*3360*/  @P0 BRA `(.L_x_63) ;  /* 0x0000000000080947 */ /* 0x002fea0003800000 */
[----:B------:R-:W1:Y:S02]  /*3370*/  SYNCS.PHASECHK.TRANS64.TRYWAIT P0, [UR5+0x100], R2 ;  /* 0x00010002ff0075a7 */ /* 0x000e640008001105 */
[----:B-1----:R-:W-:Y:S05]  /*3380*/  @!P0 BRA `(.L_x_64) ;  /* 0x0000006800448947 */ /* 0x002fea0003800000 */
.L_x_63:
[----:B------:R-:W-:-:S04]  /*3390*/  UIADD3 UR4, UPT, UPT, UR6, 0x1, URZ ;  /* 0x0000000106047890 */ /* 0x000fc8000fffe0ff */
[----:B------:R-:W-:-:S04]  /*33a0*/  UISETP.NE.AND UP0, UPT, UR4, 0x2, UPT ;  /* 0x000000020400788c */ /* 0x000fc8000bf05270 */
[----:B------:R-:W-:Y:S02]  /*33b0*/  USEL UR7, URZ, 0x1, UP0 ;  /* 0x00000001ff077887 */ /* 0x000fe40008000000 */
[----:B------:R-:W-:-:S04]  /*33c0*/  USEL UR4, UR4, URZ, UP0 ;  /* 0x000000ff04047287 */ /* 0x000fc80008000000 */
[----:B------:R-:W-:Y:S01]  /*33d0*/  ULEA UR4, UR4, UR37, 0x3 ;  /* 0x0000002504047291 */ /* 0x000fe2000f8e18ff */
[----:B-1----:R-:W-:-:S04]  /*33e0*/  LOP3.LUT R2, R12, UR7, RZ, 0x3c, !PT ;  /* 0x000000070c027c12 */ /* 0x002fc8000f8e3cff */
[----:B------:R-:W-:-:S04]  /*33f0*/  SHF.L.U32 R0, R2, 0x1f, RZ ;  /* 0x0000001f02007819 */ /* 0x000fc800000006ff */
[----:B------:R-:W1:Y:S02]  /*3400*/  SYNCS.PHASECHK.TRANS64 P0, [UR4+0x100], R0 ;  /* 0x00010000ff0075a7 */ /* 0x000e640008001004 */
[----:B-1----:R-:W-:Y:S05]  /*3410*/  @P0 EXIT ;  /* 0x000000000000094d */ /* 0x002fea0003800000 */
[----:B------:R-:W-:Y:S02]  /*3420*/  SHF.L.U32 R2, R2, 0x1f, RZ ;  /* 0x0000001f02027819 */ /* 0x000fe400000006ff */
[----:B------:R-:W-:-:S07]  /*3430*/  MOV R0, UR4 ;  /* 0x0000000400007c02 */ /* 0x000fce0008000f00 */
.L_x_65:
[----:B-1----:R1:W3:Y:S02]  /*3440*/  SYNCS.PHASECHK.TRANS64.TRYWAIT P0, [R0+URZ+0x100], R2 ;  /* 0x00010002000075a7 */ /* 0x0022e400080011ff */
[----:B---3--:R-:W-:Y:S05]  /*3450*/  @!P0 NANOSLEEP.SYNCS 0x989680 ;  /* 0x009896800000895d */ /* 0x008fea0003900000 */
[----:B------:R-:W3:Y:S02]  /*3460*/  @!P0 SYNCS.PHASECHK.TRANS64 P0, [R0+URZ+0x100], R2 ;  /* 0x00010002000085a7 */ /* 0x000ee400080010ff */
[----:B---3--:R-:W-:Y:S05]  /*3470*/  @P0 EXIT ;  /* 0x000000000000094d */ /* 0x008fea0003800000 */
[----:B------:R-:W-:Y:S05]  /*3480*/  BRA `(.L_x_65) ;  /* 0xfffffffc00ec7947 */ /* 0x000fea000383ffff */
.L_x_58:
[----:B------:R-:W-:Y:S05]  /*3490*/  BRA.U UP4, `(.L_x_66) ;  /* 0x0000000d04d07547 */ /* 0x000fea000b800000 */
[----:B------:R-:W-:Y:S01]  /*34a0*/  UMOV UR4, 0x40 ;  /* 0x0000004000047882 */ /* 0x000fe20000000000 */
[----:B------:R-:W-:Y:S01]  /*34b0*/  NOP ;  /* 0x0000000000007918 */ /* 0x000fe20000000000 */
[----:B------:R-:W-:Y:S01]  /*34c0*/  ULEA UR4, UR37, UR4, 0x18 ;  /* 0x0000000425047291 */ /* 0x000fe2000f8ec0ff */
[----:B------:R-:W-:Y:S02]  /*34d0*/  UMOV UR5, 0x400 ;  /* 0x0000040000057882 */ /* 0x000fe40000000000 */
[----:B------:R-:W-:-:S06]  /*34e0*/  ULEA UR37, UR37, UR5, 0x18 ;  /* 0x0000000525257291 */ /* 0x000fcc000f8ec0ff */
[----:B------:R-:W1:Y:S02]  /*34f0*/  LDS.U8 R2, [UR4+0x1c] ;  /* 0x00001c04ff027984 */ /* 0x000e640008000000 */
[----:B-1----:R-:W-:-:S13]  /*3500*/  ISETP.NE.AND P0, PT, R2, RZ, PT ;  /* 0x000000ff0200720c */ /* 0x002fda0003f05270 */
[----:B------:R-:W-:Y:S05]  /*3510*/  @P0 BRA `(.L_x_67) ;  /* 0x0000000000580947 */ /* 0x000fea0003800000 */
[----:B------:R-:W-:-:S13]  /*3520*/  ELECT P0, URZ, PT ;  /* 0x0000000000ff782f */ /* 0x000fda0003800000 */
[----:B------:R-:W-:Y:S05]  /*3530*/  @!P0 BRA `(.L_x_68) ;  /* 0x0000000000608947 */ /* 0x000fea0003800000 */
[----:B------:R-:W-:Y:S01]  /*3540*/  UMOV UR5, 0x10 ;  /* 0x0000001000057882 */ /* 0x000fe20000000000 */
[----:B------:R-:W-:Y:S01]  /*3550*/  HFMA2 R2, -RZ, RZ, 0, 5.9604644775390625e-08 ;  /* 0x00000001ff027431 */ /* 0x000fe200000001ff */
[----:B------:R-:W-:-:S03]  /*3560*/  MOV R3, 0xffff ;  /* 0x0000ffff00037802 */ /* 0x000fc60000000f00 */
[----:B------:R-:W-:Y:S04]  /*3570*/  DEPBAR.LE SB1, 0x36 ;  /* 0x00009d800000791a */ /* 0x000fe80000000000 */
[----:B------:R-:W1:Y:S02]  /*3580*/  UTCATOMSWS.FIND_AND_SET.ALIGN UP0, UR5, UR5 ;  /* 0x00000005000575e3 */ /* 0x000e640008000800 */
[----:B-1----:R-:W-:Y:S01]  /*3590*/  MOV R4, UR5 ;  /* 0x0000000500047c02 */ /* 0x002fe20008000f00 */
[----:B------:R-:W-:Y:S06]  /*35a0*/  BRA.U UP0, `(.L_x_69) ;  /* 0x0000000100187547 */ /* 0x000fec000b800000 */
.L_x_70:
[----:B------:R-:W-:Y:S05]  /*35b0*/  NANOSLEEP 0x64 ;  /* 0x000000640000795d */ /* 0x000fea0003800000 */
[----:B------:R-:W-:-:S05]  /*35c0*/  UMOV UR5, 0x10 ;  /* 0x0000001000057882 */ /* 0x000fca0000000000 */
[----:B------:R-:W-:Y:S04]  /*35d0*/  DEPBAR.LE SB1, 0x36 ;  /* 0x00009d800000791a */ /* 0x000fe80000000000 */
[----:B------:R-:W1:Y:S02]  /*35e0*/  UTCATOMSWS.FIND_AND_SET.ALIGN UP0, UR5, UR5 ;  /* 0x00000005000575e3 */ /* 0x000e640008000800 */
[----:B-1----:R-:W-:Y:S01]  /*35f0*/  MOV R4, UR5 ;  /* 0x0000000500047c02 */ /* 0x002fe20008000f00 */
[----:B------:R-:W-:Y:S05]  /*3600*/  BRA.U !UP0, `(.L_x_70) ;  /* 0xfffffffd08e87547 */ /* 0x000fea000b83ffff */
.L_x_69:
[-C--:B------:R-:W-:Y:S02]  /*3610*/  SHF.L.U32 R3, R3, R4.reuse, RZ ;  /* 0x0000000403037219 */ /* 0x080fe400000006ff */
[----:B------:R-:W-:Y:S01]  /*3620*/  SHF.L.U32 R2, R2, R4, RZ ;  /* 0x0000000402027219 */ /* 0x000fe200000006ff */
[----:B------:R-:W-:Y:S02]  /*3630*/  IMAD.SHL.U32 R4, R4, 0x20, RZ ;  /* 0x0000002004047824 */ /* 0x000fe400078e00ff */
[----:B------:R1:W-:Y:S04]  /*3640*/  ATOMS.OR RZ, [UR4+0x14], R3 ;  /* 0x00001403ffff798c */ /* 0x0003e8000b000004 */
[----:B------:R1:W-:Y:S04]  /*3650*/  ATOMS.OR RZ, [UR4+0x18], R2 ;  /* 0x00001802ffff798c */ /* 0x0003e8000b000004 */
[----:B------:R1:W-:Y:S01]  /*3660*/  STS [UR37+0x180], R4 ;  /* 0x00018004ff007988 */ /* 0x0003e20008000825 */
[----:B------:R-:W-:Y:S05]  /*3670*/  BRA `(.L_x_68) ;  /* 0x0000000000107947 */ /* 0x000fea0003800000 */
.L_x_67:
[----:B------:R-:W-:-:S05]  /*3680*/  MOV R2, 0xffffffff ;  /* 0xffffffff00027802 */ /* 0x000fca0000000f00 */
[----:B------:R1:W-:Y:S02]  /*3690*/  STS [UR37+0x180], R2 ;  /* 0x00018002ff007988 */ /* 0x0003e40008000825 */
[----:B-1----:R-:W-:Y:S02]  /*36a0*/  MOV R2, 0x36c0 ;  /* 0x000036c000027802 */ /* 0x002fe40000000f00 */
[----:B--2--5:R-:W-:Y:S05]  /*36b0*/  CALL.REL.NOINC `($__internal_1_$__cuda_sm10x_tcgen05_guardrail_trap_phase_invalid_during_alloc) ;  /* 0x0000006c00607944 */ /* 0x024fea0003c00000 */
.L_x_68:
[----:B------:R-:W-:Y:S05]  /*36c0*/  WARPSYNC.ALL ;  /* 0x0000000000007948 */ /* 0x000fea0003800000 */
[----:B------:R-:W3:Y:S01]  /*36d0*/  S2UR UR9, SR_CgaCtaId ;  /* 0x00000000000979c3 */ /* 0x000ee20000008800 */
[----:B------:R-:W-:Y:S01]  /*36e0*/  UMOV UR4, 0x400 ;  /* 0x0000040000047882 */ /* 0x000fe20000000000 */
[----:B------:R-:W-:-:S06]  /*36f0*/  NOP ;  /* 0x0000000000007918 */ /* 0x000fcc0000000000 */
[----:B------:R-:W-:Y:S06]  /*3700*/  BAR.ARV 0x6, 0xa0 ;  /* 0x0182800000007b1d */ /* 0x000fec0000002000 */
[----:B------:R-:W4:Y:S01]  /*3710*/  LDCU UR10, c[0x0][0x38c] ;  /* 0x00007180ff0a77ac */ /* 0x000f220008000800 */
[----:B------:R-:W-:Y:S01]  /*3720*/  LOP3.LUT R0, R0, 0xffff, RZ, 0xc0, !PT ;  /* 0x0000ffff00007812 */ /* 0x000fe200078ec0ff */
[----:B------:R-:W-:Y:S01]  /*3730*/  IMAD.MOV.U32 R11, RZ, RZ, 0x1 ;  /* 0x00000001ff0b7424 */ /* 0x000fe200078e00ff */
[----:B------:R-:W-:Y:S01]  /*3740*/  CS2R R8, SRZ ;  /* 0x0000000000087805 */ /* 0x000fe2000001ff00 */
[----:B------:R-:W-:Y:S01]  /*3750*/  IMAD.MOV.U32 R10, RZ, RZ, RZ ;  /* 0x000000ffff0a7224 */ /* 0x000fe200078e00ff */
[----:B------:R-:W-:Y:S01]  /*3760*/  R2UR UR13, R0 ;  /* 0x00000000000d72ca */ /* 0x000fe200000e0000 */
[----:B------:R-:W-:Y:S01]  /*3770*/  UMOV UR24, URZ ;  /* 0x000000ff00187c82 */ /* 0x000fe20008000000 */
[----:B------:R-:W-:Y:S01]  /*3780*/  UMOV UR23, URZ ;  /* 0x000000ff00177c82 */ /* 0x000fe20008000000 */
[----:B---3--:R-:W-:Y:S01]  /*3790*/  ULEA UR9, UR9, UR4, 0x18 ;  /* 0x0000000409097291 */ /* 0x008fe2000f8ec0ff */
[----:B------:R-:W3:Y:S03]  /*37a0*/  LDCU UR4, c[0x0][0x38c] ;  /* 0x00007180ff0477ac */ /* 0x000ee60008000800 */
[----:B------:R-:W-:-:S02]  /*37b0*/  UIADD3 UR15, UPT, UPT, UR9, 0x8400, URZ ;  /* 0x00008400090f7890 */ /* 0x000fc4000fffe0ff */
[----:B------:R-:W-:-:S03]  /*37c0*/  UIADD3 UR16, UPT, UPT, UR9, 0x1c400, URZ ;  /* 0x0001c40009107890 */ /* 0x000fc6000fffe0ff */
[----:B-1----:R-:W1:Y:S01]  /*37d0*/  LDS R2, [UR9+0x180] ;  /* 0x00018009ff027984 */ /* 0x002e620008000800 */
[----:B------:R-:W-:Y:S02]  /*37e0*/  UIADD3 UR17, UPT, UPT, UR9, 0x30400, URZ ;  /* 0x0003040009117890 */ /* 0x000fe4000fffe0ff */
[----:B------:R-:W-:Y:S02]  /*37f0*/  UIADD3 UR18, UPT, UPT, UR9, 0x32c00, URZ ;  /* 0x00032c0009127890 */ /* 0x000fe4000fffe0ff */
[----:B------:R-:W-:Y:S02]  /*3800*/  USHF.R.U32.HI UR15, URZ, 0x4, UR15 ;  /* 0x00000004ff0f7899 */ /* 0x000fe4000801160f */
[----:B------:R-:W-:Y:S02]  /*3810*/  USHF.R.U32.HI UR16, URZ, 0x4, UR16 ;  /* 0x00000004ff107899 */ /* 0x000fe40008011610 */
[----:B------:R-:W-:Y:S02]  /*3820*/  USHF.R.U32.HI UR17, URZ, 0x4, UR17 ;  /* 0x00000004ff117899 */ /* 0x000fe40008011611 */
[----:B---3--:R-:W-:-:S02]  /*3830*/  UIADD3 UR4, UPT, UPT, UR4, 0x7f, URZ ;  /* 0x0000007f04047890 */ /* 0x008fc4000fffe0ff */
[----:B------:R-:W-:Y:S02]  /*3840*/  USHF.R.U32.HI UR18, URZ, 0x4, UR18 ;  /* 0x00000004ff127899 */ /* 0x000fe40008011612 */
[----:B------:R-:W-:Y:S02]  /*3850*/  USHF.R.S32.HI UR8, URZ, 0x1f, UR4 ;  /* 0x0000001fff087899 */ /* 0x000fe40008011404 */
[----:B------:R-:W-:Y:S02]  /*3860*/  ULOP3.LUT UR15, UR15, 0x3fff, URZ, 0xc0, !UPT ;  /* 0x00003fff0f0f7892 */ /* 0x000fe4000f8ec0ff */
[----:B------:R-:W-:Y:S02]  /*3870*/  ULEA.HI UR8, UR8, UR4, URZ, 0x7 ;  /* 0x0000000408087291 */ /* 0x000fe4000f8f38ff */
[----:B------:R-:W-:Y:S02]  /*3880*/  ULOP3.LUT UR16, UR16, 0x3fff, URZ, 0xc0, !UPT ;  /* 0x00003fff10107892 */ /* 0x000fe4000f8ec0ff */
[----:B------:R-:W-:-:S02]  /*3890*/  USHF.R.S32.HI UR8, URZ, 0x7, UR8 ;  /* 0x00000007ff087899 */ /* 0x000fc40008011408 */
[----:B------:R-:W-:Y:S02]  /*38a0*/  ULOP3.LUT UR17, UR17, 0x3fff, URZ, 0xc0, !UPT ;  /* 0x00003fff11117892 */ /* 0x000fe4000f8ec0ff */
[----:B------:R-:W-:Y:S02]  /*38b0*/  UISETP.LT.AND UP0, UPT, UR8, 0x1, UPT ;  /* 0x000000010800788c */ /* 0x000fe4000bf01270 */
[----:B------:R-:W-:Y:S02]  /*38c0*/  ULOP3.LUT UR18, UR18, 0x3fff, URZ, 0xc0, !UPT ;  /* 0x00003fff12127892 */ /* 0x000fe4000f8ec0ff */
[----:B------:R-:W-:Y:S02]  /*38d0*/  USEL UR14, UR8, 0x1, !UP0 ;  /* 0x00000001080e7887 */ /* 0x000fe4000c000000 */
[----:B------:R-:W-:Y:S02]  /*38e0*/  ULOP3.LUT UR15, UR15, 0x10000, URZ, 0xfc, !UPT ;  /* 0x000100000f0f7892 */ /* 0x000fe4000f8efcff */
[----:B------:R-:W-:-:S02]  /*38f0*/  ULOP3.LUT UR16, UR16, 0x10000, URZ, 0xfc, !UPT ;  /* 0x0001000010107892 */ /* 0x000fc4000f8efcff */
[----:B------:R-:W-:Y:S02]  /*3900*/  ULOP3.LUT UR17, UR17, 0x10000, URZ, 0xfc, !UPT ;  /* 0x0001000011117892 */ /* 0x000fe4000f8efcff */
[----:B------:R-:W-:Y:S01]  /*3910*/  ULOP3.LUT UR18, UR18, 0x10000, URZ, 0xfc, !UPT ;  /* 0x0001000012127892 */ /* 0x000fe2000f8efcff */
[----:B-1----:R-:W-:Y:S01]  /*3920*/  R2UR UR25, R2 ;  /* 0x00000000021972ca */ /* 0x002fe200000e0000 */
[----:B------:R-:W-:Y:S02]  /*3930*/  UIADD3 UR14, UPT, UPT, -UR14, URZ, URZ ;  /* 0x000000ff0e0e7290 */ /* 0x000fe4000fffe1ff */
[----:B----4-:R-:W-:-:S10]  /*3940*/  UISETP.GE.AND UP3, UPT, UR10, 0x1, UPT ;  /* 0x000000010a00788c */ /* 0x010fd4000bf66270 */
[----:B------:R-:W-:Y:S02]  /*3950*/  UIADD3 UR7, UPT, UPT, UR25, 0x108, URZ ;  /* 0x0000010819077890 */ /* 0x000fe4000fffe0ff */
[----:B------:R-:W-:Y:S02]  /*3960*/  UIADD3 UR5, UPT, UPT, UR25, 0x10c, URZ ;  /* 0x0000010c19057890 */ /* 0x000fe4000fffe0ff */
[----:B------:R-:W-:Y:S02]  /*3970*/  UIADD3 UR6, UPT, UPT, UR25, 0x100, URZ ;  /* 0x0000010019067890 */ /* 0x000fe4000fffe0ff */
[----:B------:R-:W-:Y:S02]  /*3980*/  UIADD3 UR4, UPT, UPT, UR25, 0x104, URZ ;  /* 0x0000010419047890 */ /* 0x000fe4000fffe0ff */
[----:B------:R-:W-:Y:S02]  /*3990*/  USHF.R.U32.HI UR28, URZ, 0x1a, UR7 ;  /* 0x0000001aff1c7899 */ /* 0x000fe40008011607 */
[----:B------:R-:W-:-:S02]  /*39a0*/  USHF.R.U32.HI UR26, URZ, 0x1a, UR5 ;  /* 0x0000001aff1a7899 */ /* 0x000fc40008011605 */
[----:B------:R-:W-:Y:S02]  /*39b0*/  USHF.R.U32.HI UR29, URZ, 0x11, UR6 ;  /* 0x00000011ff1d7899 */ /* 0x000fe40008011606 */
[----:B------:R-:W-:Y:S02]  /*39c0*/  USHF.R.U32.HI UR27, URZ, 0x11, UR4 ;  /* 0x00000011ff1b7899 */ /* 0x000fe40008011604 */
[----:B------:R-:W-:Y:S02]  /*39d0*/  ULOP3.LUT UR28, UR28, 0x30, URZ, 0xc0, !UPT ;  /* 0x000000301c1c7892 */ /* 0x000fe4000f8ec0ff */
[----:B------:R-:W-:Y:S02]  /*39e0*/  ULOP3.LUT UR26, UR26, 0x30, URZ, 0xc0, !UPT ;  /* 0x000000301a1a7892 */ /* 0x000fe4000f8ec0ff */
[----:B------:R-:W-:Y:S02]  /*39f0*/  ULOP3.LUT UR29, UR29, 0x6000, URZ, 0xc0, !UPT ;  /* 0x000060001d1d7892 */ /* 0x000fe4000f8ec0ff */
[----:B------:R-:W-:-:S02]  /*3a00*/  ULOP3.LUT UR27, UR27, 0x6000, URZ, 0xc0, !UPT ;  /* 0x000060001b1b7892 */ /* 0x000fc4000f8ec0ff */
[----:B------:R-:W-:Y:S02]  /*3a10*/  ULOP3.LUT UR28, UR28, 0x480, URZ, 0xfc, !UPT ;  /* 0x000004801c1c7892 */ /* 0x000fe4000f8efcff */
[----:B------:R-:W-:Y:S02]  /*3a20*/  ULOP3.LUT UR26, UR26, 0x480, URZ, 0xfc, !UPT ;  /* 0x000004801a1a7892 */ /* 0x000fe4000f8efcff */
[----:B------:R-:W-:Y:S02]  /*3a30*/  ULOP3.LUT UR29, UR29, 0x820, URZ, 0xfc, !UPT ;  /* 0x000008201d1d7892 */ /* 0x000fe4000f8efcff */
[----:B------:R-:W-:Y:S02]  /*3a40*/  ULOP3.LUT UR27, UR27, 0x820, URZ, 0xfc, !UPT ;  /* 0x000008201b1b7892 */ /* 0x000fe4000f8efcff */
[----:B------:R-:W-:Y:S02]  /*3a50*/  UPRMT UR29, UR28, 0x5410, UR29 ;  /* 0x000054101c1d7896 */ /* 0x000fe4000800001d */
[----:B------:R-:W-:Y:S01]  /*3a60*/  UPRMT UR27, UR26, 0x5410, UR27 ;  /* 0x000054101a1b7896 */ /* 0x000fe2000800001b */
[----:B------:R-:W-:-:S02]  /*3a70*/  UMOV UR28, URZ ;  /* 0x000000ff001c7c82 */ /* 0x000fc40008000000 */
[----:B------:R-:W-:-:S09]  /*3a80*/  UMOV UR26, URZ ;  /* 0x000000ff001a7c82 */ /* 0x000fd20008000000 */
.L_x_77:
[----:B------:R-:W-:Y:S02]  /*3a90*/  LEA R0, R10, UR9, 0x3 ;  /* 0x000000090a007c11 */ /* 0x000fe4000f8e18ff */
[----:B------:R-:W-:Y:S02]  /*3aa0*/  SHF.L.U32 R2, R9, 0x1f, RZ ;  /* 0x0000001f09027819 */ /* 0x000fe400000006ff */
[----:B------:R-:W-:Y:S01]  /*3ab0*/  PLOP3.LUT P0, PT, PT, PT, UP3, 0x80, 0x8 ;  /* 0x000000000008781c */ /* 0x000fe20003f0f038 */
[----:B------:R-:W-:Y:S01]  /*3ac0*/  VIADD R3, R0, 0x100 ;  /* 0x0000010000037836 */ /* 0x000fe20000000000 */
[----:B-1----:R-:W1:Y:S02]  /*3ad0*/  SYNCS.PHASECHK.TRANS64.TRYWAIT P1, [R0+URZ+0xf0], R2 ;  /* 0x0000f002000075a7 */ /* 0x002e6400080211ff */
[----:B-1--4-:R-:W-:Y:S09]  /*3ae0*/  @!P1 BRA `(.L_x_71) ;  /* 0x0000006000849947 */ /* 0x012ff20003800000 */
.L_x_174:
[----:B------:R-:W-:Y:S01]  /*3af0*/  LEA R4, R10, UR9, 0x4 ;  /* 0x000000090a047c11 */ /* 0x000fe2000f8e20ff */
[----:B------:R-:W-:Y:S01]  /*3b00*/  @UP3 ULEA UR10, UR23, UR9, 0x3 ;  /* 0x00000009170a3291 */ /* 0x000fe2000f8e18ff */
[----:B------:R-:W-:Y:S01]  /*3b10*/  PLOP3.LUT P2, PT, PT, PT, PT, 0x80, 0x8 ;  /* 0x000000000008781c */ /* 0x000fe20003f4f070 */
[----:B------:R-:W-:Y:S01]  /*3b20*/  ULEA UR11, UR24, UR9, 0x3 ;  /* 0x00000009180b7291 */ /* 0x000fe2000f8e18ff */
[----:B------:R-:W-:Y:S01]  /*3b30*/  PRMT R3, RZ, 0x654, R3 ;  /* 0x00000654ff037816 */ /* 0x000fe20000000003 */
[----:B------:R-:W-:Y:S01]  /*3b40*/  ULEA UR12, UR24, UR25, 0x7 ;  /* 0x00000019180c7291 */ /* 0x000fe2000f8e38ff */
[----:B------:R-:W3:Y:S01]  /*3b50*/  LDS.128 R4, [R4+0x160] ;  /* 0x0001600004047984 */ /* 0x000ee20000000c00 */
[----:B-1----:R-:W-:Y:S02]  /*3b60*/  @P0 SHF.L.U32 R2, R8, 0x1f, RZ ;  /* 0x0000001f08020819 */ /* 0x002fe400000006ff */
[----:B------:R-:W-:Y:S01]  /*3b70*/  SHF.L.U32 R0, R11, 0x1f, RZ ;  /* 0x0000001f0b007819 */ /* 0x000fe200000006ff */
[----:B------:R-:W-:Y:S01]  /*3b80*/  @!PT LDS RZ, [RZ] ;  /* 0x00000000fffff984 */ /* 0x000fe20000000800 */
[----:B------:R-:W-:Y:S01]  /*3b90*/  @!PT LDS RZ, [RZ] ;  /* 0x00000000fffff984 */ /* 0x000fe20000000800 */
[----:B------:R-:W-:Y:S01]  /*3ba0*/  @!PT LDS RZ, [RZ] ;  /* 0x00000000fffff984 */ /* 0x000fe20000000800 */
[----:B------:R-:W-:Y:S01]  /*3bb0*/  @!PT LDS RZ, [RZ] ;  /* 0x00000000fffff984 */ /* 0x000fe20000000800 */
[----:B------:R1:W-:Y:S06]  /*3bc0*/  MEMBAR.ALL.CTA ;  /* 0x0000000000007992 */ /* 0x0003ec0000008000 */
[----:B-1----:R-:W1:Y:S02]  /*3bd0*/  FENCE.VIEW.ASYNC.S ;  /* 0x00000000000073c6 */ /* 0x002e640000000000 */
[----:B-1----:R1:W-:Y:S01]  /*3be0*/  SYNCS.ARRIVE.TRANS64.RED.A1T0 RZ, [R3+URZ], RZ ;  /* 0x000000ff03ff79a7 */ /* 0x0023e200081004ff */
[----:B------:R1:W4:Y:S01]  /*3bf0*/  @P0 SYNCS.PHASECHK.TRANS64.TRYWAIT P2, [UR10], R2 ;  /* 0x00000002ff0005a7 */ /* 0x000322000804110a */
[----:B---3--:R-:W-:Y:S01]  /*3c00*/  LOP3.LUT P1, RZ, R6, 0x1, RZ, 0xc0, !PT ;  /* 0x0000000106ff7812 */ /* 0x008fe2000782c0ff */
[----:B------:R-:W3:Y:S02]  /*3c10*/  SYNCS.PHASECHK.TRANS64.TRYWAIT P0, [UR11+0x120], R0 ;  /* 0x00012000ff0075a7 */ /* 0x000ee4000800110b */
[----:B-1-34-:R-:W-:Y:S10]  /*3c20*/  @!P0 BRA `(.L_x_72) ;  /* 0x0000006000488947 */ /* 0x01aff40003800000 */
.L_x_176:
[----:B------:R-:W-:Y:S01]  /*3c30*/  IADD3 R10, PT, PT, R10, 0x1, RZ ;  /* 0x000000010a0a7810 */ /* 0x000fe20007ffe0ff */
[----:B------:R-:W-:Y:S06]  /*3c40*/  BRA.U !UP3, `(.L_x_73) ;  /* 0x000000010bcc7547 */ /* 0x000fec000b800000 */
[----:B------:R-:W-:Y:S01]  /*3c50*/  UMOV UR22, URZ ;  /* 0x000000ff00167c82 */ /* 0x000fe20008000000 */
[----:B------:R-:W-:Y:S01]  /*3c60*/  UMOV UR21, UR14 ;  /* 0x0000000e00157c82 */ /* 0x000fe20008000000 */
[----:B------:R-:W-:Y:S01]  /*3c70*/  UMOV UR20, UR8 ;  /* 0x0000000800147c82 */ /* 0x000fe20008000000 */
[----:B------:R-:W-:-:S05]  /*3c80*/  UMOV UR19, UR23 ;  /* 0x0000001700137c82 */ /* 0x000fca0008000000 */
.L_x_76:
[----:B------:R-:W-:Y:S02]  /*3c90*/  UIADD3 UR21, UPT, UPT, UR21, 0x1, URZ ;  /* 0x0000000115157890 */ /* 0x000fe4000fffe0ff */
[----:B---3--:R-:W-:Y:S02]  /*3ca0*/  ULEA UR10, UR19, UR9, 0x3 ;  /* 0x00000009130a7291 */ /* 0x008fe4000f8e18ff */
[----:B------:R-:W-:Y:S01]  /*3cb0*/  UISETP.NE.AND UP0, UPT, UR21, URZ, UPT ;  /* 0x000000ff1500728c */ /* 0x000fe2000bf05270 */
[----:B----4-:R-:W-:Y:S10]  /*3cc0*/  @P2 BRA `(.L_x_74) ;  /* 0x00000000000c2947 */ /* 0x010ff40003800000 */
[----:B-1----:R-:W-:Y:S04]  /*3cd0*/  SHF.L.U32 R2, R8, 0x1f, RZ ;  /* 0x0000001f08027819 */ /* 0x002fe800000006ff */
[----:B------:R-:W1:Y:S02]  /*3ce0*/  SYNCS.PHASECHK.TRANS64.TRYWAIT P0, [UR10], R2 ;  /* 0x00000002ff0075a7 */ /* 0x000e64000800110a */
[----:B-1----:R-:W-:Y:S05]  /*3cf0*/  @!P0 BRA `(.L_x_75) ;  /* 0x00000060002c8947 */ /* 0x002fea0003800000 */
.L_x_74:
[----:B------:R-:W-:Y:S01]  /*3d00*/  UISETP.NE.AND UP1, UPT, UR20, 0x1, UPT ;  /* 0x000000011400788c */ /* 0x000fe2000bf25270 */
[----:B------:R-:W-:Y:S01]  /*3d10*/  PLOP3.LUT P2, PT, PT, PT, PT, 0x80, 0x8 ;  /* 0x000000000008781c */ /* 0x000fe20003f4f070 */
[----:B------:R-:W-:Y:S02]  /*3d20*/  UIADD3 UR23, UPT, UPT, UR19, 0x1, URZ ;  /* 0x0000000113177890 */ /* 0x000fe4000fffe0ff */
[----:B------:R-:W-:Y:S02]  /*3d30*/  ULEA UR34, UR19, UR17, 0x6 ;  /* 0x0000001113227291 */ /* 0x000fe4000f8e30ff */
[----:B------:R-:W-:Y:S01]  /*3d40*/  UISETP.NE.AND UP2, UPT, UR23, 0xa, UPT ;  /* 0x0000000a1700788c */ /* 0x000fe2000bf45270 */
[----:B------:R-:W-:Y:S01]  /*3d50*/  PLOP3.LUT P0, PT, PT, PT, UP1, 0x80, 0x8 ;  /* 0x000000000008781c */ /* 0x000fe20003f0f018 */
[----:B------:R-:W-:Y:S02]  /*3d60*/  ULEA UR32, UR19, UR18, 0x6 ;  /* 0x0000001213207291 */ /* 0x000fe4000f8e30ff */
[----:B------:R-:W-:Y:S02]  /*3d70*/  USEL UR31, URZ, 0x1, UP2 ;  /* 0x00000001ff1f7887 */ /* 0x000fe40009000000 */
[----:B------:R-:W-:Y:S02]  /*3d80*/  USEL UR23, UR23, URZ, UP2 ;  /* 0x000000ff17177287 */ /* 0x000fe40009000000 */
[----:B------:R-:W-:Y:S02]  /*3d90*/  ULEA UR36, UR19, UR15, 0x9 ;  /* 0x0000000f13247291 */ /* 0x000fe4000f8e48ff */
[----:B------:R-:W-:Y:S01]  /*3da0*/  @UP1 ULEA UR30, UR23, UR9, 0x3 ;  /* 0x00000009171e1291 */ /* 0x000fe2000f8e18ff */
[----:B------:R-:W-:Y:S01]  /*3db0*/  LOP3.LUT R8, R8, UR31, RZ, 0x3c, !PT ;  /* 0x0000001f08087c12 */ /* 0x000fe2000f8e3cff */
[----:B------:R-:W-:Y:S02]  /*3dc0*/  UIADD3 UR44, UPT, UPT, UR34, 0x20, URZ ;  /* 0x00000020222c7890 */ /* 0x000fe4000fffe0ff */
[----:B------:R-:W-:Y:S01]  /*3dd0*/  UISETP.NE.U32.AND UP1, UPT, UR22, URZ, UPT ;  /* 0x000000ff1600728c */ /* 0x000fe2000bf25070 */
[----:B-1----:R-:W-:Y:S01]  /*3de0*/  @P0 SHF.L.U32 R0, R8, 0x1f, RZ ;  /* 0x0000001f08000819 */ /* 0x002fe200000006ff */
[----:B------:R-:W-:Y:S02]  /*3df0*/  UIADD3 UR42, UPT, UPT, UR32, 0x20, URZ ;  /* 0x00000020202a7890 */ /* 0x000fe4000fffe0ff */
[----:B------:R-:W-:Y:S01]  /*3e00*/  UIADD3 UR38, UPT, UPT, UR36, 0x2, URZ ;  /* 0x0000000224267890 */ /* 0x000fe2000fffe0ff */
[----:B------:R3:W4:Y:S01]  /*3e10*/  @P0 SYNCS.PHASECHK.TRANS64.TRYWAIT P2, [UR30], R0 ;  /* 0x00000000ff0005a7 */ /* 0x000722000804111e */
[----:B------:R-:W-:Y:S02]  /*3e20*/  ULEA UR30, UR19, UR16, 0x9 ;  /* 0x00000010131e7291 */ /* 0x000fe4000f8e48ff */
[----:B------:R-:W-:Y:S02]  /*3e30*/  UIADD3 UR10, UPT, UPT, UR10, 0x50, URZ ;  /* 0x000000500a0a7890 */ /* 0x000fe4000fffe0ff */
[----:B------:R-:W-:Y:S02]  /*3e40*/  UIADD3 UR40, UPT, UPT, UR30, 0x2, URZ ;  /* 0x000000021e287890 */ /* 0x000fe4000fffe0ff */
[----:B------:R-:W-:Y:S01]  /*3e50*/  UIADD3 UR20, UPT, UPT, UR20, -0x1, URZ ;  /* 0xffffffff14147890 */ /* 0x000fe2000fffe0ff */
[----:B------:R-:W-:Y:S01]  /*3e60*/  UMOV UR35, 0x4008 ;  /* 0x0000400800237882 */ /* 0x000fe20000000000 */
[----:B------:R-:W-:Y:S01]  /*3e70*/  UMOV UR45, 0x4008 ;  /* 0x00004008002d7882 */ /* 0x000fe20000000000 */
[----:B------:R3:W-:Y:S01]  /*3e80*/  UTCCP.T.S.4x32dp128bit tmem[UR25+0x100], gdesc[UR34] ;  /* 0x00010022190079e7 */ /* 0x0007e20009100000 */
[----:B------:R3:W-:Y:S01]  /*3e90*/  UTCCP.T.S.4x32dp128bit tmem[UR25+0x104], gdesc[UR44] ;  /* 0x0001042c190079e7 */ /* 0x0007e20009100000 */
[----:B------:R-:W-:Y:S01]  /*3ea0*/  UMOV UR33, 0x4008 ;  /* 0x0000400800217882 */ /* 0x000fe20000000000 */
[----:B------:R-:W-:Y:S01]  /*3eb0*/  UMOV UR43, 0x4008 ;  /* 0x00004008002b7882 */ /* 0x000fe20000000000 */
[----:B------:R3:W-:Y:S01]  /*3ec0*/  UTCCP.T.S.4x32dp128bit tmem[UR25+0x108], gdesc[UR32] ;  /* 0x00010820190079e7 */ /* 0x0007e20009100000 */
[----:B------:R3:W-:Y:S01]  /*3ed0*/  UTCCP.T.S.4x32dp128bit tmem[UR25+0x10c], gdesc[UR42] ;  /* 0x00010c2a190079e7 */ /* 0x0007e20009100000 */
[----:B------:R-:W-:Y:S01]  /*3ee0*/  UMOV UR31, 0x80004020 ;  /* 0x80004020001f7882 */ /* 0x000fe20000000000 */
[----:B------:R-:W-:Y:S01]  /*3ef0*/  UMOV UR37, 0x80004020 ;  /* 0x8000402000257882 */ /* 0x000fe20000000000 */
[----:B------:R-:W-:Y:S01]  /*3f00*/  UMOV UR41, 0x80004020 ;  /* 0x8000402000297882 */ /* 0x000fe20000000000 */
[----:B------:R3:W-:Y:S01]  /*3f10*/  UTCOMMA.4X gdesc[UR36], gdesc[UR30], tmem[UR12], tmem[UR28], idesc[UR29], tmem[UR6], UP1 ;  /* 0x80061c1e240075ea */ /* 0x0007e2000880000c */
[----:B------:R-:W-:Y:S01]  /*3f20*/  UMOV UR39, 0x80004020 ;  /* 0x8000402000277882 */ /* 0x000fe20000000000 */
[----:B------:R-:W-:Y:S01]  /*3f30*/  UMOV UR22, 0x1 ;  /* 0x0000000100167882 */ /* 0x000fe20000000000 */
[----:B------:R3:W-:Y:S01]  /*3f40*/  UTCOMMA.4X gdesc[UR38], gdesc[UR40], tmem[UR12], tmem[UR26], idesc[UR27], tmem[UR4], UPT ;  /* 0x80041a28260075ea */ /* 0x0007e2000b80000c */
[----:B------:R3:W-:Y:S01]  /*3f50*/  UTCBAR.MULTICAST [UR10], URZ, UR13 ;  /* 0x000000ff0a0073e9 */ /* 0x0007e2000800080d */
[----:B------:R-:W-:Y:S01]  /*3f60*/  UMOV UR19, UR23 ;  /* 0x0000001700137c82 */ /* 0x000fe20008000000 */
[----:B------:R-:W-:Y:S05]  /*3f70*/  BRA.U UP0, `(.L_x_76) ;  /* 0xfffffffd00447547 */ /* 0x000fea000b83ffff */
.L_x_73:
[----:B------:R-:W-:Y:S01]  /*3f80*/  UIADD3 UR24, UPT, UPT, UR24, 0x1, URZ ;  /* 0x0000000118187890 */ /* 0x000fe2000fffe0ff */
[C---:B------:R-:W-:Y:S01]  /*3f90*/  ISETP.NE.AND P0, PT, R10.reuse, 0x2, PT ;  /* 0x000000020a00780c */ /* 0x040fe20003f05270 */
[----:B------:R-:W-:Y:S02]  /*3fa0*/  UIADD3 UR11, UPT, UPT, UR11, 0x110, URZ ;  /* 0x000001100b0b7890 */ /* 0x000fe4000fffe0ff */
[----:B------:R-:W-:Y:S01]  /*3fb0*/  UISETP.NE.AND UP0, UPT, UR24, 0x2, UPT ;  /* 0x000000021800788c */ /* 0x000fe2000bf05270 */
[----:B-1-3--:R-:W-:Y:S02]  /*3fc0*/  SEL R0, RZ, 0x1, P0 ;  /* 0x00000001ff007807 */ /* 0x00afe40000000000 */
[----:B------:R-:W-:Y:S01]  /*3fd0*/  SEL R10, R10, RZ, P0 ;  /* 0x000000ff0a0a7207 */ /* 0x000fe20000000000 */
[----:B------:R-:W-:Y:S01]  /*3fe0*/  USEL UR10, URZ, 0x1, UP0 ;  /* 0x00000001ff0a7887 */ /* 0x000fe20008000000 */
[----:B------:R-:W-:Y:S01]  /*3ff0*/  LOP3.LUT R9, R9, R0, RZ, 0x3c, !PT ;  /* 0x0000000009097212 */ /* 0x000fe200078e3cff */
[----:B------:R-:W-:Y:S01]  /*4000*/  USEL UR24, UR24, URZ, UP0 ;  /* 0x000000ff18187287 */ /* 0x000fe20008000000 */
[----:B------:R1:W-:Y:S03]  /*4010*/  UTCBAR [UR11], URZ ;  /* 0x000000ff0b0073e9 */ /* 0x0003e600080000ff */
[----:B------:R-:W-:Y:S01]  /*4020*/  LOP3.LUT R11, R11, UR10, RZ, 0x3c, !PT ;  /* 0x0000000a0b0b7c12 */ /* 0x000fe2000f8e3cff */
[----:B------:R-:W-:Y:S07]  /*4030*/  @P1 BRA `(.L_x_77) ;  /* 0xfffffff800941947 */ /* 0x000fee000383ffff */
[----:B------:R-:W3:Y:S01]  /*4040*/  S2UR UR4, SR_CgaCtaId ;  /* 0x00000000000479c3 */ /* 0x000ee20000008800 */
[----:B------:R-:W-:Y:S01]  /*4050*/  ELECT P0, URZ, PT ;  /* 0x0000000000ff782f */ /* 0x000fe20003800000 */
[----:B------:R-:W-:Y:S01]  /*4060*/  IMAD.MOV.U32 R0, RZ, RZ, 0x1 ;  /* 0x00000001ff007424 */ /* 0x000fe200078e00ff */
[----:B------:R-:W-:Y:S01]  /*4070*/  UIADD3 UR9, UPT, UPT, UR9, 0x120, URZ ;  /* 0x0000012009097890 */ /* 0x000fe2000fffe0ff */
[----:B------:R-:W-:Y:S01]  /*4080*/  SHF.L.U32 R2, R11, 0x1f, RZ ;  /* 0x0000001f0b027819 */ /* 0x000fe200000006ff */
[----:B------:R-:W-:-:S03]  /*4090*/  UMOV UR5, 0x40 ;  /* 0x0000004000057882 */ /* 0x000fc60000000000 */
[----:B------:R-:W-:Y:S01]  /*40a0*/  UVIRTCOUNT.DEALLOC.SMPOOL 0x80 ;  /* 0x000000800000784c */ /* 0x000fe20000000000 */
[----:B---3--:R-:W-:Y:S02]  /*40b0*/  ULEA UR4, UR4, UR5, 0x18 ;  /* 0x0000000504047291 */ /* 0x008fe4000f8ec0ff */
[----:B------:R-:W-:-:S07]  /*40c0*/  ULEA UR5, UR24, UR9, 0x3 ;  /* 0x0000000918057291 */ /* 0x000fce000f8e18ff */
[----:B------:R3:W-:Y:S02]  /*40d0*/  @P0 STS.U8 [UR4+0x1c], R0 ;  /* 0x00001c00ff000988 */ /* 0x0007e40008000004 */
[----:B------:R-:W2:Y:S02]  /*40e0*/  SYNCS.PHASECHK.TRANS64.TRYWAIT P0, [UR5], R2 ;  /* 0x00000002ff0075a7 */ /* 0x000ea40008001105 */
[----:B--23--:R-:W-:Y:S05]  /*40f0*/  @!P0 BRA `(.L_x_78) ;  /* 0x0000005c00448947 */ /* 0x00cfea0003800000 */
.L_x_179:
[----:B------:R-:W-:-:S04]  /*4100*/  UIADD3 UR6, UPT, UPT, UR24, 0x1, URZ ;  /* 0x0000000118067890 */ /* 0x000fc8000fffe0ff */
[----:B------:R-:W-:-:S04]  /*4110*/  UISETP.NE.AND UP0, UPT, UR6, 0x2, UPT ;  /* 0x000000020600788c */ /* 0x000fc8000bf05270 */
[----:B------:R-:W-:Y:S02]  /*4120*/  USEL UR5, URZ, 0x1, UP0 ;  /* 0x00000001ff057887 */ /* 0x000fe40008000000 */
[----:B------:R-:W-:-:S04]  /*4130*/  USEL UR6, UR6, URZ, UP0 ;  /* 0x000000ff06067287 */ /* 0x000fc80008000000 */
[----:B------:R-:W-:Y:S01]  /*4140*/  ULEA UR6, UR6, UR9, 0x3 ;  /* 0x0000000906067291 */ /* 0x000fe2000f8e18ff */
[----:B--2---:R-:W-:-:S04]  /*4150*/  LOP3.LUT R2, R11, UR5, RZ, 0x3c, !PT ;  /* 0x000000050b027c12 */ /* 0x004fc8000f8e3cff */
[----:B------:R-:W-:-:S04]  /*4160*/  SHF.L.U32 R2, R2, 0x1f, RZ ;  /* 0x0000001f02027819 */ /* 0x000fc800000006ff */
[----:B------:R-:W2:Y:S02]  /*4170*/  SYNCS.PHASECHK.TRANS64.TRYWAIT P0, [UR6], R2 ;  /* 0x00000002ff0075a7 */ /* 0x000ea40008001106 */
[----:B--2---:R-:W-:Y:S05]  /*4180*/  @!P0 BRA `(.L_x_79) ;  /* 0x0000005c00388947 */ /* 0x004fea0003800000 */
.L_x_181:
[----:B------:R-:W-:Y:S01]  /*4190*/  NOP ;  /* 0x0000000000007918 */ /* 0x000fe20000000000 */
[----:B--2---:R-:W2:Y:S01]  /*41a0*/  LDS R0, [UR4+0x14] ;  /* 0x00001404ff007984 */ /* 0x004ea20008000800 */
[----:B------:R-:W-:Y:S01]  /*41b0*/  ULOP3.LUT UR6, UR25, 0xffff, URZ, 0xc0, !UPT ;  /* 0x0000ffff19067892 */ /* 0x000fe2000f8ec0ff */
[----:B------:R-:W-:Y:S01]  /*41c0*/  UMOV UR8, 0xffff ;  /* 0x0000ffff00087882 */ /* 0x000fe20000000000 */
[----:B------:R-:W-:Y:S02]  /*41d0*/  UMOV UR5, 0x1 ;  /* 0x0000000100057882 */ /* 0x000fe40000000000 */
[----:B------:R-:W-:-:S04]  /*41e0*/  USHF.R.U32.HI UR6, URZ, 0x5, UR6 ;  /* 0x00000005ff067899 */ /* 0x000fc80008011606 */
[----:B------:R-:W-:Y:S02]  /*41f0*/  USHF.L.U32 UR8, UR8, UR6, URZ ;  /* 0x0000000608087299 */ /* 0x000fe400080006ff */
[----:B------:R-:W-:-:S04]  /*4200*/  USHF.L.U32 UR5, UR5, UR6, URZ ;  /* 0x0000000605057299 */ /* 0x000fc800080006ff */
[----:B--2---:R-:W-:-:S04]  /*4210*/  LOP3.LUT R0, R0, UR8, RZ, 0xc0, !PT ;  /* 0x0000000800007c12 */ /* 0x004fc8000f8ec0ff */
[----:B------:R-:W-:-:S13]  /*4220*/  ISETP.NE.AND P0, PT, R0, UR8, PT ;  /* 0x0000000800007c0c */ /* 0x000fda000bf05270 */
[----:B------:R-:W-:Y:S05]  /*4230*/  @P0 BRA `(.L_x_80) ;  /* 0x0000000000580947 */ /* 0x000fea0003800000 */
[----:B------:R-:W2:Y:S02]  /*4240*/  LDS R0, [UR4+0x18] ;  /* 0x00001804ff007984 */ /* 0x000ea40008000800 */
[----:B--2---:R-:W-:-:S04]  /*4250*/  LOP3.LUT R0, R0, UR5, RZ, 0xc0, !PT ;  /* 0x0000000500007c12 */ /* 0x004fc8000f8ec0ff */
[----:B------:R-:W-:-:S13]  /*4260*/  ISETP.NE.AND P0, PT, R0, UR5, PT ;  /* 0x0000000500007c0c */ /* 0x000fda000bf05270 */
[----:B------:R-:W-:Y:S05]  /*4270*/  @P0 BRA `(.L_x_81) ;  /* 0x00000000003c0947 */ /* 0x000fea0003800000 */
[----:B------:R-:W2:Y:S01]  /*4280*/  S2R R2, SR_LANEID ;  /* 0x0000000000027919 */ /* 0x000ea20000000000 */
[----:B------:R-:W-:Y:S01]  /*4290*/  ULOP3.LUT UR8, URZ, UR8, URZ, 0x33, !UPT ;  /* 0x00000008ff087292 */ /* 0x000fe2000f8e33ff */
[----:B------:R-:W-:Y:S02]  /*42a0*/  VOTEU.ANY UR7, UPT, PT ;  /* 0x0000000000077886 */ /* 0x000fe400038e0100 */
[----:B------:R-:W-:-:S03]  /*42b0*/  UFLO.U32 UR7, UR7 ;  /* 0x00000007000772bd */ /* 0x000fc600080e0000 */
[----:B------:R-:W-:-:S04]  /*42c0*/  IMAD.U32 R0, RZ, RZ, UR8 ;  /* 0x00000008ff007e24 */ /* 0x000fc8000f8e00ff */
[----:B------:R3:W1:Y:S02]  /*42d0*/  REDUX UR6, R0 ;  /* 0x00000000000673c4 */ /* 0x0006640000000000 */
[----:B------:R1:W-:Y:S01]  /*42e0*/  UTCATOMSWS.AND URZ, UR8 ;  /* 0x0000000800ff79e3 */ /* 0x0003e20008000000 */
[----:B--2---:R-:W-:Y:S02]  /*42f0*/  ISETP.EQ.U32.AND P0, PT, R2, UR7, PT ;  /* 0x0000000702007c0c */ /* 0x004fe4000bf02070 */
[----:B---3--:R-:W-:Y:S02]  /*4300*/  LOP3.LUT R0, RZ, UR5, RZ, 0x33, !PT ;  /* 0x00000005ff007c12 */ /* 0x008fe4000f8e33ff */
[----:B-1----:R-:W-:Y:S02]  /*4310*/  MOV R2, UR6 ;  /* 0x0000000600027c02 */ /* 0x002fe40008000f00 */
[----:B------:R-:W1:Y:S07]  /*4320*/  REDUX UR5, R0 ;  /* 0x00000000000573c4 */ /* 0x000e6e0000000000 */
[----:B------:R2:W-:Y:S01]  /*4330*/  @P0 ATOMS.AND RZ, [UR4+0x14], R2 ;  /* 0x00001402ffff098c */ /* 0x0005e2000a800004 */
[----:B-1----:R-:W-:-:S05]  /*4340*/  IMAD.U32 R0, RZ, RZ, UR5 ;  /* 0x00000005ff007e24 */ /* 0x002fca000f8e00ff */
[----:B------:R2:W-:Y:S01]  /*4350*/  @P0 ATOMS.AND RZ, [UR4+0x18], R0 ;  /* 0x00001800ffff098c */ /* 0x0005e2000a800004 */
[----:B------:R-:W-:Y:S05]  /*4360*/  BRA `(.L_x_82) ;  /* 0x0000000000147947 */ /* 0x000fea0003800000 */
.L_x_81:
[----:B------:R-:W-:Y:S02]  /*4370*/  MOV R2, 0x4390 ;  /* 0x0000439000027802 */ /* 0x000fe40000000f00 */
[----:B-1--45:R-:W-:Y:S05]  /*4380*/  CALL.REL.NOINC `($__internal_0_$__cuda_sm10x_tcgen05_guardrail_trap_col_being_dealloced_not_returned_by_alloc) ;  /* 0x0000006000207944 */ /* 0x032fea0003c00000 */
[----:B------:R-:W-:Y:S05]  /*4390*/  BRA `(.L_x_82) ;  /* 0x0000000000087947 */ /* 0x000fea0003800000 */
.L_x_80:
[----:B------:R-:W-:Y:S02]  /*43a0*/  MOV R2, 0x43c0 ;  /* 0x000043c000027802 */ /* 0x000fe40000000f00 */
[----:B-1--45:R-:W-:Y:S05]  /*43b0*/  CALL.REL.NOINC `($__internal_2_$__cuda_sm10x_tcgen05_guardrail_trap_unallocated_columns_being_dealloced) ;  /* 0x00000060002c7944 */ /* 0x032fea0003c00000 */
.L_x_82:
[----:B------:R-:W-:Y:S01]  /*43c0*/  NOP ;  /* 0x0000000000007918 */ /* 0x000fe20000000000 */
[----:B------:R-:W-:Y:S05]  /*43d0*/  EXIT ;  /* 0x000000000000794d */ /* 0x000fea0003800000 */
.L_x_66:
[----:B------:R-:W-:-:S09]  /*43e0*/  UISETP.NE.OR UP5, UPT, UR13, 0x3, !UP5 ;  /* 0x000000030d00788c */ /* 0x000fd2000efa5670 */
[----:B------:R-:W-:Y:S05]  /*43f0*/  BRA.U UP5, `(.L_x_83) ;  /* 0x0000000d05f47547 */ /* 0x000fea000b800000 */
[----:B------:R-:W1:Y:S01]  /*4400*/  LDC R0, c[0x0][0xf30] ;  /* 0x0003cc00ff007b82 */ /* 0x000e620000000800 */
[----:B------:R-:W-:Y:S01]  /*4410*/  UMOV UR4, 0x400 ;  /* 0x0000040000047882 */ /* 0x000fe20000000000 */
[----:B------:R-:W-:Y:S01]  /*4420*/  IMAD.MOV.U32 R32, RZ, RZ, 0x1 ;  /* 0x00000001ff207424 */ /* 0x000fe200078e00ff */
[----:B------:R-:W-:Y:S01]  /*4430*/  ULEA UR4, UR37, UR4, 0x18 ;  /* 0x0000000425047291 */ /* 0x000fe2000f8ec0ff */
[----:B------:R-:W-:Y:S01]  /*4440*/  CS2R R30, SRZ ;  /* 0x00000000001e7805 */ /* 0x000fe2000001ff00 */
[----:B------:R-:W-:Y:S01]  /*4450*/  IMAD.MOV.U32 R27, RZ, RZ, 0x2000 ;  /* 0x00002000ff1b7424 */ /* 0x000fe200078e00ff */
[----:B------:R-:W-:Y:S02]  /*4460*/  UPLOP3.LUT UP0, UPT, UPT, UPT, UPT, 0x40, 0x4 ;  /* 0x000000000004789c */ /* 0x000fe40003f0e870 */
[----:B------:R-:W3:Y:S01]  /*4470*/  LDC R26, c[0x0][0x370] ;  /* 0x0000dc00ff1a7b82 */ /* 0x000ee20000000800 */
[----:B------:R-:W-:Y:S02]  /*4480*/  UIADD3 UR5, UPT, UPT, UR4, 0xb8, URZ ;  /* 0x000000b804057890 */ /* 0x000fe4000fffe0ff */
[----:B------:R-:W-:-:S02]  /*4490*/  UIADD3 UR33, UPT, UPT, UR4, 0xa0, URZ ;  /* 0x000000a004217890 */ /* 0x000fc4000fffe0ff */
[----:B------:R-:W-:Y:S02]  /*44a0*/  UIADD3 UR17, UPT, UPT, UR4, 0xa8, URZ ;  /* 0x000000a804117890 */ /* 0x000fe4000fffe0ff */
[----:B------:R-:W-:Y:S01]  /*44b0*/  UIADD3 UR9, UPT, UPT, UR4, 0xb0, URZ ;  /* 0x000000b004097890 */ /* 0x000fe2000fffe0ff */
[----:B------:R-:W4:Y:S01]  /*44c0*/  LDC R3, c[0x0][0xf0c] ;  /* 0x0003c300ff037b82 */ /* 0x000f220000000800 */
[----:B------:R-:W-:-:S07]  /*44d0*/  UPRMT UR5, UR37, 0x654, UR5 ;  /* 0x0000065425057896 */ /* 0x000fce0008000005 */
[----:B------:R-:W2:Y:S01]  /*44e0*/  LDC R24, c[0x0][0xf20] ;  /* 0x0003c800ff187b82 */ /* 0x000ea20000000800 */
[----:B-1----:R-:W-:-:S07]  /*44f0*/  ISETP.NE.AND P1, PT, R0, 0x1, PT ;  /* 0x000000010000780c */ /* 0x002fce0003f25270 */
[----:B------:R-:W1:Y:S08]  /*4500*/  LDC.64 R34, c[0x0][0x348] ;  /* 0x0000d200ff227b82 */ /* 0x000e700000000a00 */
[----:B------:R-:W1:Y:S08]  /*4510*/  LDC.64 R14, c[0x0][0xc88] ;  /* 0x00032200ff0e7b82 */ /* 0x000e700000000a00 */
[----:B------:R-:W1:Y:S08]  /*4520*/  LDC.64 R18, c[0x0][0xf10] ;  /* 0x0003c400ff127b82 */ /* 0x000e700000000a00 */
[----:B------:R-:W1:Y:S08]  /*4530*/  LDC.64 R6, c[0x0][0xf18] ;  /* 0x0003c600ff067b82 */ /* 0x000e700000000a00 */
[----:B------:R-:W1:Y:S08]  /*4540*/  LDC.64 R4, c[0x0][0xf28] ;  /* 0x0003ca00ff047b82 */ /* 0x000e700000000a00 */
[----:B------:R-:W1:Y:S08]  /*4550*/  LDC.64 R16, c[0x0][0xc90] ;  /* 0x00032400ff107b82 */ /* 0x000e700000000a00 */
[----:B--234-:R-:W1:Y:S02]  /*4560*/  LDC R25, c[0x0][0x374] ;  /* 0x0000dd00ff197b82 */ /* 0x01ce640000000800 */
.L_x_94:
[C---:B------:R-:W-:Y:S02]  /*4570*/  LEA R0, R31.reuse, UR4, 0x3 ;  /* 0x000000041f007c11 */ /* 0x040fe4000f8e18ff */
[----:B------:R-:W-:Y:S02]  /*4580*/  SHF.L.U32 R2, R30, 0x1f, RZ ;  /* 0x0000001f1e027819 */ /* 0x000fe400000006ff */
[----:B------:R-:W-:Y:S02]  /*4590*/  LEA R20, R31, UR4, 0x4 ;  /* 0x000000041f147c11 */ /* 0x000fe4000f8e20ff */
[----:B--2---:R-:W2:Y:S02]  /*45a0*/  SYNCS.PHASECHK.TRANS64.TRYWAIT P0, [R0+URZ+0xf0], R2 ;  /* 0x0000f002000075a7 */ /* 0x004ea400080011ff */
[----:B--2---:R-:W-:Y:S05]  /*45b0*/  @!P0 BRA `(.L_x_84) ;  /* 0x0000005800448947 */ /* 0x004fea0003800000 */
.L_x_182:
[----:B------:R-:W-:Y:S01]  /*45c0*/  ISETP.GE.AND P0, PT, R40, 0x1, PT ;  /* 0x000000012800780c */ /* 0x000fe20003f06270 */
[----:B------:R-:W3:Y:S01]  /*45d0*/  LDS.128 R20, [R20+0x160] ;  /* 0x0001600014147984 */ /* 0x000ee20000000c00 */
[----:B-1----:R-:W-:Y:S01]  /*45e0*/  ISETP.NE.U32.AND P5, PT, R16, RZ, PT ;  /* 0x000000ff1000720c */ /* 0x002fe20003fa5070 */
[----:B--2---:R-:W-:Y:S01]  /*45f0*/  VIADD R0, R0, 0x100 ;  /* 0x0000010000007836 */ /* 0x004fe20000000000 */
[----:B------:R-:W-:Y:S01]  /*4600*/  ISETP.NE.U32.AND P4, PT, R16, RZ, PT ;  /* 0x000000ff1000720c */ /* 0x000fe20003f85070 */
[----:B------:R-:W-:Y:S01]  /*4610*/  USHF.L.U32 UR35, UR20, 0x7, URZ ;  /* 0x0000000714237899 */ /* 0x000fe200080006ff */
[C---:B------:R-:W-:Y:S01]  /*4620*/  ISETP.NE.AND.EX P5, PT, R17.reuse, RZ, PT, P5 ;  /* 0x000000ff1100720c */ /* 0x040fe20003fa5350 */
[----:B------:R-:W-:Y:S01]  /*4630*/  USHF.L.U32 UR34, UR12, 0x7, URZ ;  /* 0x000000070c227899 */ /* 0x000fe200080006ff */
[----:B------:R-:W-:Y:S01]  /*4640*/  PRMT R0, RZ, 0x654, R0 ;  /* 0x00000654ff007816 */ /* 0x000fe20000000000 */
[----:B------:R-:W-:Y:S01]  /*4650*/  @!PT LDS RZ, [RZ] ;  /* 0x00000000fffff984 */ /* 0x000fe20000000800 */
[----:B------:R-:W-:Y:S01]  /*4660*/  @!PT LDS RZ, [RZ] ;  /* 0x00000000fffff984 */ /* 0x000fe20000000800 */
[----:B------:R-:W-:Y:S01]  /*4670*/  @!PT LDS RZ, [RZ] ;  /* 0x00000000fffff984 */ /* 0x000fe20000000800 */
[----:B------:R-:W-:Y:S01]  /*4680*/  @!PT LDS RZ, [RZ] ;  /* 0x00000000fffff984 */ /* 0x000fe20000000800 */
[----:B------:R1:W-:Y:S06]  /*4690*/  MEMBAR.ALL.CTA ;  /* 0x0000000000007992 */ /* 0x0003ec0000008000 */
[----:B-1----:R-:W1:Y:S01]  /*46a0*/  FENCE.VIEW.ASYNC.S ;  /* 0x00000000000073c6 */ /* 0x002e620000000000 */
[----:B------:R-:W-:Y:S02]  /*46b0*/  ISETP.NE.AND.EX P4, PT, R17, RZ, PT, P4 ;  /* 0x000000ff1100720c */ /* 0x000fe40003f85340 */
[----:B------:R-:W-:Y:S01]  /*46c0*/  SHF.L.U32 R28, R32, 0x1f, RZ ;  /* 0x0000001f201c7819 */ /* 0x000fe200000006ff */
[----:B-1----:R1:W-:Y:S01]  /*46d0*/  SYNCS.ARRIVE.TRANS64.RED.A1T0 RZ, [R0+URZ], RZ ;  /* 0x000000ff00ff79a7 */ /* 0x0023e200081004ff */
[----:B---3--:R-:W-:Y:S11]  /*46e0*/  LOP3.LUT P3, RZ, R22, 0x1, RZ, 0xc0, !PT ;  /* 0x0000000116ff7812 */ /* 0x008ff6000786c0ff */
[----:B------:R-:W-:Y:S02]  /*46f0*/  @!UPT UIADD3 URZ, UPT, UPT, URZ, URZ, URZ ;  /* 0x000000fffffff290 */ /* 0x000fe4000fffe0ff */
[----:B------:R-:W-:Y:S02]  /*4700*/  @P3 MOV R11, R20 ;  /* 0x00000014000b3202 */ /* 0x000fe40000000f00 */
[----:B------:R-:W-:Y:S01]  /*4710*/  @P3 LOP3.LUT R10, R21, 0xffff, RZ, 0xc0, !PT ;  /* 0x0000ffff150a3812 */ /* 0x000fe200078ec0ff */
[----:B-1----:R-:W-:Y:S06]  /*4720*/  @!P0 BRA `(.L_x_85) ;  /* 0x0000000000a48947 */ /* 0x002fec0003800000 */
[-C--:B------:R-:W-:Y:S01]  /*4730*/  IMAD.HI.U32 R0, R25, R7.reuse, RZ ;  /* 0x0000000719007227 */ /* 0x080fe200078e00ff */
[----:B------:R-:W-:Y:S02]  /*4740*/  ISETP.NE.AND P0, PT, R6, 0x1, PT ;  /* 0x000000010600780c */ /* 0x000fe40003f05270 */
[----:B------:R-:W-:Y:S01]  /*4750*/  ISETP.NE.AND P2, PT, R40, 0x1, PT ;  /* 0x000000012800780c */ /* 0x000fe20003f45270 */
[----:B------:R-:W-:Y:S01]  /*4760*/  IMAD.HI.U32 R9, R26, R18, RZ ;  /* 0x000000121a097227 */ /* 0x000fe200078e00ff */
[----:B------:R-:W-:Y:S02]  /*4770*/  SHF.R.U32.HI R0, RZ, R24, R0 ;  /* 0x00000018ff007219 */ /* 0x000fe40000011600 */
[----:B------:R-:W-:Y:S01]  /*4780*/  ISETP.NE.AND P6, PT, R3, 0x1, PT ;  /* 0x000000010300780c */ /* 0x000fe20003fc5270 */
[----:B------:R-:W-:Y:S01]  /*4790*/  IMAD.HI.U32 R13, R10, R7, RZ ;  /* 0x000000070a0d7227 */ /* 0x000fe200078e00ff */
[----:B------:R-:W-:Y:S02]  /*47a0*/  SHF.R.U32.HI R9, RZ, R19, R9 ;  /* 0x00000013ff097219 */ /* 0x000fe40000011609 */
[----:B------:R-:W-:Y:S01]  /*47b0*/  SEL R0, R25, R0, !P0 ;  /* 0x0000000019007207 */ /* 0x000fe20004000000 */
[----:B------:R-:W-:Y:S01]  /*47c0*/  IMAD.HI.U32 R12, R11, R18, RZ ;  /* 0x000000120b0c7227 */ /* 0x000fe200078e00ff */
[----:B------:R-:W-:Y:S03]  /*47d0*/  SEL R9, R26, R9, !P6 ;  /* 0x000000091a097207 */ /* 0x000fe60007000000 */
[-C--:B------:R-:W-:Y:S01]  /*47e0*/  IMAD.HI.U32 R8, R0, R4.reuse, RZ ;  /* 0x0000000400087227 */ /* 0x080fe200078e00ff */
[----:B------:R-:W-:Y:S03]  /*47f0*/  SHF.R.U32.HI R12, RZ, R19, R12 ;  /* 0x00000013ff0c7219 */ /* 0x000fe6000001160c */
[----:B------:R-:W-:Y:S01]  /*4800*/  IMAD.HI.U32 R2, R9, R4, RZ ;  /* 0x0000000409027227 */ /* 0x000fe200078e00ff */
[-C--:B------:R-:W-:Y:S02]  /*4810*/  @P2 SHF.R.U32.HI R0, RZ, R5.reuse, R8 ;  /* 0x00000005ff002219 */ /* 0x080fe40000011608 */
[----:B------:R-:W-:Y:S02]  /*4820*/  SHF.R.U32.HI R8, RZ, R24, R13 ;  /* 0x00000018ff087219 */ /* 0x000fe4000001160d */
[----:B------:R-:W-:Y:S01]  /*4830*/  @P2 SHF.R.U32.HI R9, RZ, R5, R2 ;  /* 0x00000005ff092219 */ /* 0x000fe20000011602 */
[----:B------:R-:W-:Y:S01]  /*4840*/  IMAD R0, R40, R0, RZ ;  /* 0x0000000028007224 */ /* 0x000fe200078e02ff */
[----:B------:R-:W-:Y:S02]  /*4850*/  SEL R8, R10, R8, !P0 ;  /* 0x000000080a087207 */ /* 0x000fe40004000000 */
[----:B------:R-:W-:Y:S01]  /*4860*/  SEL R2, R11, R12, !P6 ;  /* 0x0000000c0b027207 */ /* 0x000fe20007000000 */
[----:B------:R-:W-:Y:S01]  /*4870*/  IMAD R12, R40, R9, RZ ;  /* 0x00000009280c7224 */ /* 0x000fe200078e02ff */
[C---:B------:R-:W-:Y:S01]  /*4880*/  ISETP.GE.AND P0, PT, R8.reuse, R0, PT ;  /* 0x000000000800720c */ /* 0x040fe20003f06270 */
[----:B------:R-:W-:Y:S03]  /*4890*/  IMAD.HI.U32 R0, R8, R4, RZ ;  /* 0x0000000408007227 */ /* 0x000fe600078e00ff */
[----:B------:R-:W-:Y:S02]  /*48a0*/  ISETP.GE.OR P0, PT, R2, R12, P0 ;  /* 0x0000000c0200720c */ /* 0x000fe40000706670 */
[-C--:B------:R-:W-:Y:S04]  /*48b0*/  SHF.R.U32.HI R0, RZ, R5.reuse, R0 ;  /* 0x00000005ff007219 */ /* 0x080fe80000011600 */
[----:B------:R-:W-:Y:S05]  /*48c0*/  SEL R13, R8, R0, !P2 ;  /* 0x00000000080d7207 */ /* 0x000fea0005000000 */
[----:B------:R-:W-:Y:S02]  /*48d0*/  IMAD.MOV R12, RZ, RZ, -R13 ;  /* 0x000000ffff0c7224 */ /* 0x000fe400078e0a0d */
[----:B------:R-:W-:Y:S04]  /*48e0*/  @!P0 IMAD.HI.U32 R0, R2, R4, RZ ;  /* 0x0000000402008227 */ /* 0x000fe800078e00ff */
[----:B------:R-:W-:Y:S01]  /*48f0*/  IMAD R12, R40, R12, R8 ;  /* 0x0000000c280c7224 */ /* 0x000fe200078e0208 */
[----:B------:R-:W-:Y:S04]  /*4900*/  @!P0 SHF.R.U32.HI R0, RZ, R5, R0 ;  /* 0x00000005ff008219 */ /* 0x000fe80000011600 */
[----:B------:R-:W-:Y:S04]  /*4910*/  @!P0 SEL R0, R2, R0, !P2 ;  /* 0x0000000002008207 */ /* 0x000fe80005000000 */
[----:B------:R-:W-:Y:S01]  /*4920*/  @!P0 IADD3 R13, PT, PT, R13, -R0, RZ ;  /* 0x800000000d0d8210 */ /* 0x000fe20007ffe0ff */
[----:B------:R-:W-:Y:S01]  /*4930*/  @!P0 IMAD R0, R9, R12, R0 ;  /* 0x0000000c09008224 */ /* 0x000fe200078e0200 */
[----:B------:R-:W-:Y:S01]  /*4940*/  IADD3 R9, PT, PT, -R8, RZ, RZ ;  /* 0x000000ff08097210 */ /* 0x000fe20007ffe1ff */
[--C-:B------:R-:W-:Y:S02]  /*4950*/  IMAD.MOV R12, RZ, RZ, -R2.reuse ;  /* 0x000000ffff0c7224 */ /* 0x100fe400078e0a02 */
[----:B------:R-:W-:Y:S02]  /*4960*/  @!P0 IMAD R8, R13, R40, R2 ;  /* 0x000000280d088224 */ /* 0x000fe400078e0202 */
[----:B------:R-:W-:Y:S02]  /*4970*/  @!P0 IMAD.MOV.U32 R2, RZ, RZ, R0 ;  /* 0x000000ffff028224 */ /* 0x000fe400078e0000 */
[----:B------:R-:W-:Y:S02]  /*4980*/  IMAD R11, R3, R12, R11 ;  /* 0x0000000c030b7224 */ /* 0x000fe400078e020b */
[----:B------:R-:W-:Y:S02]  /*4990*/  IMAD R10, R6, R9, R10 ;  /* 0x00000009060a7224 */ /* 0x000fe400078e020a */
[----:B------:R-:W-:Y:S02]  /*49a0*/  IMAD R11, R2, R3, R11 ;  /* 0x00000003020b7224 */ /* 0x000fe400078e020b */
[----:B------:R-:W-:Y:S02]  /*49b0*/  IMAD R10, R8, R6, R10 ;  /* 0x00000006080a7224 */ /* 0x000fe400078e020a */
.L_x_85:
[----:B------:R-:W-:Y:S05]  /*49c0*/  BRA.U UP0, `(.L_x_86) ;  /* 0x0000000100107547 */ /* 0x000fea000b800000 */
[----:B------:R-:W-:Y:S04]  /*49d0*/  MOV R2, UR22 ;  /* 0x0000001600027c02 */ /* 0x000fe80008000f00 */
[----:B------:R-:W-:Y:S04]  /*49e0*/  SHF.L.U32 R2, R2, 0x1f, RZ ;  /* 0x0000001f02027819 */ /* 0x000fe800000006ff */
[----:B------:R-:W1:Y:S02]  /*49f0*/  SYNCS.PHASECHK.TRANS64.TRYWAIT P0, [UR4+0xe8], R2 ;  /* 0x0000e802ff0075a7 */ /* 0x000e640008001104 */
[----:B-1----:R-:W-:Y:S05]  /*4a00*/  @!P0 BRA `(.L_x_87) ;  /* 0x0000005400448947 */ /* 0x002fea0003800000 */
.L_x_86:
[----:B------:R-:W-:Y:S05]  /*4a10*/  @!P5 BRA `(.L_x_88) ;  /* 0x00000000002cd947 */ /* 0x000fea0003800000 */
[----:B------:R-:W-:Y:S01]  /*4a20*/  ISETP.NE.U32.AND P0, PT, R14, RZ, PT ;  /* 0x000000ff0e00720c */ /* 0x000fe20003f05070 */
[----:B------:R-:W-:Y:S03]  /*4a30*/  IMAD.MOV.U32 R88, RZ, RZ, 0x1 ;  /* 0x00000001ff587424 */ /* 0x000fe600078e00ff */
[----:B------:R-:W-:Y:S11]  /*4a40*/  ISETP.NE.AND.EX P0, PT, R15, RZ, PT, P0 ;  /* 0x000000ff0f00720c */ /* 0x000ff60003f05300 */
[----:B------:R-:W-:Y:S02]  /*4a50*/  @!UPT UIADD3 URZ, UPT, UPT, URZ, URZ, URZ ;  /* 0x000000fffffff290 */ /* 0x000fe4000fffe0ff */
[----:B------:R-:W2:Y:S01]  /*4a60*/  @P0 LDC.64 R8, c[0x0][0xc88] ;  /* 0x00032200ff080b82 */ /* 0x000ea20000000a00 */
[----:B-1----:R-:W-:Y:S04]  /*4a70*/  @P0 IMAD R0, R16, UR36, RZ ;  /* 0x0000002410000c24 */ /* 0x002fe8000f8e02ff */
[----:B--2---:R-:W-:Y:S04]  /*4a80*/  @P0 IMAD.WIDE R8, R0, 0x4, R8 ;  /* 0x0000000400080825 */ /* 0x004fe800078e0208 */
[----:B------:R-:W-:Y:S01]  /*4a90*/  HFMA2 R0, -RZ, RZ, 0, 5.9604644775390625e-08 ;  /* 0x00000001ff007431 */ /* 0x000fe200000001ff */
[----:B-----5:R2:W5:Y:S04]  /*4aa0*/  @P0 LDG.E R49, desc[UR46][R8.64] ;  /* 0x0000002e08310981 */ /* 0x020568000c1e1900 */
[----:B------:R-:W-:Y:S01]  /*4ab0*/  @!P0 PRMT R88, R0, 0x7610, R88 ;  /* 0x0000761000588816 */ /* 0x000fe20000000058 */
[----:B--2---:R-:W3:Y:S06]  /*4ac0*/  @!P0 LDC R49, c[0x0][0xc80] ;  /* 0x00032000ff318b82 */ /* 0x004eec0000000800 */
.L_x_88:
[----:B---3-5:R-:W-:Y:S01]  /*4ad0*/  @!P4 FSETP.EQ.AND P0, PT, R49, RZ, PT ;  /* 0x000000ff3100c20b */ /* 0x028fe20003f02000 */
[----:B------:R-:W-:Y:S01]  /*4ae0*/  @!UPT UIADD3 URZ, UPT, UPT, URZ, URZ, URZ ;  /* 0x000000fffffff290 */ /* 0x000fe2000fffe0ff */
[----:B------:R-:W-:Y:S11]  /*4af0*/  @!P4 BRA `(.L_x_89) ;  /* 0x000000000018c947 */ /* 0x000ff60003800000 */
[----:B------:R-:W-:Y:S02]  /*4b00*/  LOP3.LUT P2, RZ, R88, 0xff, RZ, 0xc0, !PT ;  /* 0x000000ff58ff7812 */ /* 0x000fe4000784c0ff */
[----:B------:R-:W-:Y:S04]  /*4b10*/  ISETP.NE.U32.AND P0, PT, R14, RZ, PT ;  /* 0x000000ff0e00720c */ /* 0x000fe80003f05070 */
[----:B------:R-:W-:Y:S04]  /*4b20*/  ISETP.NE.AND.EX P0, PT, R15, RZ, PT, P0 ;  /* 0x000000ff0f00720c */ /* 0x000fe80003f05300 */
[----:B------:R-:W-:Y:S03]  /*4b30*/  PLOP3.LUT P0, PT, P0, PT, PT, 0x8, 0x80 ;  /* 0x000000000080781c */ /* 0x000fe6000070e170 */
[----:B------:R-:W-:Y:S11]  /*4b40*/  @P2 FSETP.EQ.AND P0, PT, R49, RZ, PT ;  /* 0x000000ff3100220b */ /* 0x000ff60003f02000 */
[----:B------:R-:W-:Y:S02]  /*4b50*/  @!UPT UIADD3 URZ, UPT, UPT, URZ, URZ, URZ ;  /* 0x000000fffffff290 */ /* 0x000fe4000fffe0ff */
.L_x_89:
[----:B------:R-:W2:Y:S01]  /*4b60*/  SYNCS.PHASECHK.TRANS64.TRYWAIT P2, [UR4+0xc0], R28 ;  /* 0x0000c01cff0075a7 */ /* 0x000ea20008041104 */
[----:B------:R-:W-:Y:S04]  /*4b70*/  ELECT P4, URZ, PT ;  /* 0x0000000000ff782f */ /* 0x000fe80003880000 */
[----:B------:R-:W-:Y:S11]  /*4b80*/  PLOP3.LUT P4, PT, P0, P4, PT, 0xf2, 0x2f ;  /* 0x00000000002f781c */ /* 0x000ff60000789e72 */
[----:B------:R-:W-:Y:S02]  /*4b90*/  @!UPT UIADD3 URZ, UPT, UPT, URZ, URZ, URZ ;  /* 0x000000fffffff290 */ /* 0x000fe4000fffe0ff */
[----:B------:R-:W-:Y:S05]  /*4ba0*/  @!P4 IADD3 R8, P0, PT, R34, 0x980, RZ ;  /* 0x000009802208c810 */ /* 0x000fea0007f1e0ff */
[----:B-1----:R-:W-:Y:S01]  /*4bb0*/  @!P4 IMAD.X R2, RZ, RZ, R35, P0 ;  /* 0x000000ffff02c224 */ /* 0x002fe200000e0623 */
[----:B--2---:R-:W-:Y:S07]  /*4bc0*/  @!P2 BRA `(.L_x_90) ;  /* 0x0000005000eca947 */ /* 0x004fee0003800000 */
.L_x_185:
[----:B------:R-:W-:Y:S01]  /*4bd0*/  @!P4 R2UR UR6, R2 ;  /* 0x000000000206c2ca */ /* 0x000fe200000e0000 */
[----:B------:R-:W-:Y:S01]  /*4be0*/  VOTEU.ALL UP0, P4 ;  /* 0x0000000000ff7886 */ /* 0x000fe20002000000 */
[----:B------:R-:W-:Y:S01]  /*4bf0*/  @!P4 R2UR UR7, R8 ;  /* 0x000000000807c2ca */ /* 0x000fe200000e0000 */
[----:B-1----:R-:W-:Y:S01]  /*4c00*/  @!P4 IMAD.MOV.U32 R0, RZ, RZ, 0x2000 ;  /* 0x00002000ff00c424 */ /* 0x002fe200078e00ff */
[----:B------:R-:W-:Y:S01]  /*4c10*/  UMOV UR10, 0x0 ;  /* 0x00000000000a7882 */ /* 0x000fe20000000000 */
[----:B------:R-:W-:Y:S01]  /*4c20*/  UMOV UR11, 0x10000000 ;  /* 0x10000000000b7882 */ /* 0x000fe20000000000 */
[----:B------:R-:W-:Y:S01]  /*4c30*/  @!UP0 UIADD3 UR32, UPT, UPT, UR4, 0x200, URZ ;  /* 0x0000020004208890 */ /* 0x000fe2000fffe0ff */
[----:B------:R-:W-:Y:S06]  /*4c40*/  VOTEU.ALL UP0, P4 ;  /* 0x0000000000ff7886 */ /* 0x000fec0002000000 */
[----:B------:R-:W-:Y:S01]  /*4c50*/  IMAD.U32 R9, RZ, RZ, UR6 ;  /* 0x00000006ff097e24 */ /* 0x000fe2000f8e00ff */
[----:B------:R-:W-:Y:S01]  /*4c60*/  UPRMT UR6, UR37, 0x654, UR33 ;  /* 0x0000065425067896 */ /* 0x000fe20008000021 */
[----:B------:R-:W-:Y:S03]  /*4c70*/  IMAD.U32 R8, RZ, RZ, UR7 ;  /* 0x00000007ff087e24 */ /* 0x000fe6000f8e00ff */
[----:B------:R-:W-:Y:S02]  /*4c80*/  @!P4 R2UR UR13, R9 ;  /* 0x00000000090dc2ca */ /* 0x000fe400000e0000 */
[----:B------:R-:W-:Y:S02]  /*4c90*/  @!P4 R2UR UR12, R8 ;  /* 0x00000000080cc2ca */ /* 0x000fe400000e0000 */
[----:B------:R-:W-:Y:S05]  /*4ca0*/  @!P4 IADD3 R8, P0, PT, R34, 0x980, RZ ;  /* 0x000009802208c810 */ /* 0x000fea0007f1e0ff */
[----:B------:R-:W-:Y:S06]  /*4cb0*/  @!P4 IMAD.X R2, RZ, RZ, R35, P0 ;  /* 0x000000ffff02c224 */ /* 0x000fec00000e0623 */
[----:B------:R1:W-:Y:S01]  /*4cc0*/  @!UP0 UTMALDG.3D [UR32], [UR12], desc[UR10] ;  /* 0x00000a200c0085b4 */ /* 0x0003e20008011000 */
[----:B------:R1:W-:Y:S01]  /*4cd0*/  @!P4 SYNCS.ARRIVE.TRANS64.RED.A0TR RZ, [UR4+0xa0], R0 ;  /* 0x0000a000ffffc9a7 */ /* 0x0003e20008300404 */
[----:B------:R-:W-:Y:S01]  /*4ce0*/  SYNCS.ARRIVE.TRANS64.RED.A1T0 RZ, [UR6], RZ ;  /* 0x000000ffffff79a7 */ /* 0x000fe20008100406 */
[----:B------:R-:W2:Y:S02]  /*4cf0*/  SYNCS.PHASECHK.TRANS64.TRYWAIT P2, [UR4+0xc8], R28 ;  /* 0x0000c81cff0075a7 */ /* 0x000ea40008041104 */
[----:B-12---:R-:W-:Y:S05]  /*4d00*/  @!P2 BRA `(.L_x_91) ;  /* 0x0000005000b4a947 */ /* 0x006fea0003800000 */
.L_x_187:
[----:B------:R-:W-:Y:S01]  /*4d10*/  @!P4 R2UR UR6, R2 ;  /* 0x000000000206c2ca */ /* 0x000fe200000e0000 */
[----:B------:R-:W-:Y:S01]  /*4d20*/  VOTEU.ALL UP0, P4 ;  /* 0x0000000000ff7886 */ /* 0x000fe20002000000 */
[----:B------:R-:W-:Y:S01]  /*4d30*/  @!P4 R2UR UR7, R8 ;  /* 0x000000000807c2ca */ /* 0x000fe200000e0000 */
[----:B-1----:R-:W-:Y:S01]  /*4d40*/  @!P4 IMAD.MOV.U32 R0, RZ, RZ, 0x2000 ;  /* 0x00002000ff00c424 */ /* 0x002fe200078e00ff */
[----:B------:R-:W-:Y:S01]  /*4d50*/  UMOV UR10, 0x0 ;  /* 0x00000000000a7882 */ /* 0x000fe20000000000 */
[----:B------:R-:W-:Y:S01]  /*4d60*/  UMOV UR11, 0x10000000 ;  /* 0x10000000000b7882 */ /* 0x000fe20000000000 */
[----:B------:R-:W-:Y:S02]  /*4d70*/  @!UP0 UIADD3 UR18, UPT, UPT, UR34, 0x20, URZ ;  /* 0x0000002022128890 */ /* 0x000fe4000fffe0ff */
[----:B------:R-:W-:Y:S01]  /*4d80*/  @!UP0 UIADD3 UR16, UPT, UPT, UR4, 0x2200, URZ ;  /* 0x0000220004108890 */ /* 0x000fe2000fffe0ff */
[----:B------:R-:W-:Y:S01]  /*4d90*/  VOTEU.ALL UP0, P4 ;  /* 0x0000000000ff7886 */ /* 0x000fe20002000000 */
[----:B------:R-:W-:Y:S01]  /*4da0*/  UMOV UR19, UR35 ;  /* 0x0000002300137c82 */ /* 0x000fe20008000000 */
[----:B------:R-:W-:Y:S02]  /*4db0*/  UMOV UR20, UR36 ;  /* 0x0000002400147c82 */ /* 0x000fe40008000000 */
        /* <DEDUP_REMOVED lines=12> */
.L_x_189:
[----:B------:R-:W2:Y:S01]  /*4e80*/  LDC.64 R12, c[0x0][0xf18] ;  /* 0x0003c600ff0c7b82 */ /* 0x000ea20000000a00 */
[----:B------:R-:W-:Y:S01]  /*4e90*/  @!P4 R2UR UR6, R2 ;  /* 0x000000000206c2ca */ /* 0x000fe200000e0000 */
[----:B------:R-:W-:Y:S01]  /*4ea0*/  VOTEU.ALL UP0, P4 ;  /* 0x0000000000ff7886 */ /* 0x000fe20002000000 */
[----:B------:R-:W-:Y:S01]  /*4eb0*/  @!P4 R2UR UR7, R8 ;  /* 0x000000000807c2ca */ /* 0x000fe200000e0000 */
[----:B-1----:R-:W-:Y:S01]  /*4ec0*/  @!P4 IMAD.MOV.U32 R0, RZ, RZ, 0x2000 ;  /* 0x00002000ff00c424 */ /* 0x002fe200078e00ff */
[----:B------:R-:W-:Y:S03]  /*4ed0*/  UMOV UR14, 0x0 ;  /* 0x00000000000e7882 */ /* 0x000fe60000000000 */
[----:B------:R-:W1:Y:S01]  /*4ee0*/  @!P1 LDC R2, c[0x0][0xf0c] ;  /* 0x0003c300ff029b82 */ /* 0x000e620000000800 */
[----:B------:R-:W-:Y:S01]  /*4ef0*/  @!UP0 UIADD3 UR10, UPT, UPT, UR34, 0x40, URZ ;  /* 0x00000040220a8890 */ /* 0x000fe2000fffe0ff */
[----:B------:R-:W-:Y:S01]  /*4f00*/  @P3 SHF.R.U32.HI R29, RZ, 0x10, R21 ;  /* 0x00000010ff1d3819 */ /* 0x000fe20000011615 */
[----:B------:R-:W-:Y:S01]  /*4f10*/  @!UP0 UIADD3 UR8, UPT, UPT, UR4, 0x4200, URZ ;  /* 0x0000420004088890 */ /* 0x000fe2000fffe0ff */
[----:B------:R-:W-:Y:S01]  /*4f20*/  VIADD R31, R31, 0x1 ;  /* 0x000000011f1f7836 */ /* 0x000fe20000000000 */
[----:B------:R-:W-:Y:S01]  /*4f30*/  VOTEU.ALL UP0, P4 ;  /* 0x0000000000ff7886 */ /* 0x000fe20002000000 */
[----:B------:R-:W-:Y:S01]  /*4f40*/  UMOV UR15, 0x10000000 ;  /* 0x10000000000f7882 */ /* 0x000fe20000000000 */
[----:B------:R-:W-:Y:S01]  /*4f50*/  UMOV UR11, UR35 ;  /* 0x00000023000b7c82 */ /* 0x000fe20008000000 */
[----:B------:R-:W-:Y:S01]  /*4f60*/  IMAD.U32 R9, RZ, RZ, UR6 ;  /* 0x00000006ff097e24 */ /* 0x000fe2000f8e00ff */
[----:B------:R-:W-:Y:S01]  /*4f70*/  UMOV UR12, UR36 ;  /* 0x00000024000c7c82 */ /* 0x000fe20008000000 */
[----:B------:R-:W-:Y:S01]  /*4f80*/  IMAD.U32 R8, RZ, RZ, UR7 ;  /* 0x00000007ff087e24 */ /* 0x000fe2000f8e00ff */
[----:B------:R-:W-:Y:S02]  /*4f90*/  UPRMT UR6, UR37, 0x654, UR9 ;  /* 0x0000065425067896 */ /* 0x000fe40008000009 */
[----:B------:R-:W-:Y:S02]  /*4fa0*/  @!P4 R2UR UR19, R9 ;  /* 0x000000000913c2ca */ /* 0x000fe400000e0000 */
[----:B------:R-:W-:Y:S02]  /*4fb0*/  @!P4 R2UR UR18, R8 ;  /* 0x000000000812c2ca */ /* 0x000fe400000e0000 */
[----:B------:R-:W3:Y:S11]  /*4fc0*/  LDC.64 R8, c[0x0][0xf10] ;  /* 0x0003c400ff087b82 */ /* 0x000ef60000000a00 */
[----:B------:R4:W-:Y:S01]  /*4fd0*/  @!UP0 UTMALDG.3D [UR8], [UR18], desc[UR14] ;  /* 0x00000e08120085b4 */ /* 0x0009e20008011000 */
[----:B------:R5:W-:Y:S01]  /*4fe0*/  @!P4 SYNCS.ARRIVE.TRANS64.RED.A0TR RZ, [UR4+0xb0], R0 ;  /* 0x0000b000ffffc9a7 */ /* 0x000be20008300404 */
[C---:B---3--:R-:W-:Y:S01]  /*4ff0*/  @!P1 IMAD.HI.U32 R8, R11.reuse, R8, RZ ;  /* 0x000000080b089227 */ /* 0x048fe200078e00ff */
[----:B--2---:R-:W-:Y:S02]  /*5000*/  @!P1 ISETP.NE.AND P0, PT, R12, 0x1, PT ;  /* 0x000000010c00980c */ /* 0x004fe40003f05270 */
[----:B-1----:R-:W-:Y:S01]  /*5010*/  @!P1 ISETP.NE.AND P2, PT, R2, 0x1, PT ;  /* 0x000000010200980c */ /* 0x002fe20003f45270 */
[----:B------:R-:W-:Y:S01]  /*5020*/  SYNCS.ARRIVE.TRANS64.RED.A1T0 RZ, [UR6], RZ ;  /* 0x000000ffffff79a7 */ /* 0x000fe20008100406 */
[C---:B------:R-:W-:Y:S01]  /*5030*/  @!P1 IMAD.HI.U32 R13, R10.reuse, R13, RZ ;  /* 0x0000000d0a0d9227 */ /* 0x040fe200078e00ff */
[----:B------:R-:W-:Y:S04]  /*5040*/  @!P1 SHF.R.U32.HI R8, RZ, R9, R8 ;  /* 0x00000009ff089219 */ /* 0x000fe80000011608 */
[----:B------:R-:W-:Y:S01]  /*5050*/  @!P1 SEL R8, R11, R8, !P2 ;  /* 0x000000080b089207 */ /* 0x000fe20005000000 */
[----:B------:R-:W1:Y:S01]  /*5060*/  SYNCS.PHASECHK.TRANS64.TRYWAIT P5, [UR4+0xd8], R28 ;  /* 0x0000d81cff0075a7 */ /* 0x000e6200080a1104 */
[----:B-----5:R-:W2:Y:S02]  /*5070*/  @!P1 LDC R0, c[0x0][0xf20] ;  /* 0x0003c800ff009b82 */ /* 0x020ea40000000800 */
[----:B--2---:R-:W-:Y:S04]  /*5080*/  @!P1 SHF.R.U32.HI R0, RZ, R0, R13 ;  /* 0x00000000ff009219 */ /* 0x004fe8000001160d */
[----:B------:R-:W-:Y:S05]  /*5090*/  @!P1 SEL R9, R10, R0, !P0 ;  /* 0x000000000a099207 */ /* 0x000fea0004000000 */
[----:B------:R-:W-:Y:S02]  /*50a0*/  @!P1 IMAD.IADD R0, R9, 0x1, -R8 ;  /* 0x0000000109009824 */ /* 0x000fe400078e0a08 */
[----:B------:R-:W-:Y:S02]  /*50b0*/  @!P1 IMAD.IADD R8, R8, 0x1, -R9 ;  /* 0x0000000108089824 */ /* 0x000fe400078e0a09 */
[----:B------:R-:W-:Y:S02]  /*50c0*/  @!P1 IMAD R11, R0, R2, R11 ;  /* 0x00000002000b9224 */ /* 0x000fe400078e020b */
[----:B------:R-:W-:Y:S01]  /*50d0*/  @!P1 IMAD R10, R8, R12, R10 ;  /* 0x0000000c080a9224 */ /* 0x000fe200078e020a */
[----:B-1--4-:R-:W-:Y:S06]  /*50e0*/  @!P5 BRA `(.L_x_93) ;  /* 0x0000004c00ecd947 */ /* 0x012fec0003800000 */
.L_x_191:
[----:B------:R-:W-:Y:S01]  /*50f0*/  @!P4 IADD3 R2, P0, PT, R34, 0x980, RZ ;  /* 0x000009802202c810 */ /* 0x000fe20007f1e0ff */
[----:B------:R-:W-:Y:S01]  /*5100*/  VOTEU.ALL UP0, P4 ;  /* 0x0000000000ff7886 */ /* 0x000fe20002000000 */
[----:B------:R-:W-:Y:S01]  /*5110*/  UMOV UR10, 0x0 ;  /* 0x00000000000a7882 */ /* 0x000fe20000000000 */
[----:B------:R-:W-:Y:S01]  /*5120*/  UMOV UR11, 0x10000000 ;  /* 0x10000000000b7882 */ /* 0x000fe20000000000 */
[----:B------:R-:W-:Y:S01]  /*5130*/  @!P4 R2UR UR7, R2 ;  /* 0x000000000207c2ca */ /* 0x000fe200000e0000 */
[----:B-1----:R-:W-:Y:S01]  /*5140*/  @!P4 IMAD.X R0, RZ, RZ, R35, P0 ;  /* 0x000000ffff00c224 */ /* 0x002fe200000e0623 */
[----:B------:R-:W-:Y:S01]  /*5150*/  @!UP0 UIADD3 UR26, UPT, UPT, UR34, 0x60, URZ ;  /* 0x00000060221a8890 */ /* 0x000fe2000fffe0ff */
[----:B------:R-:W-:Y:S01]  /*5160*/  IMAD.IADD R2, R10, 0x1, R86 ;  /* 0x000000010a027824 */ /* 0x000fe200078e0256 */
[----:B------:R-:W-:Y:S01]  /*5170*/  @!UP0 UIADD3 UR24, UPT, UPT, UR4, 0x6200, URZ ;  /* 0x0000620004188890 */ /* 0x000fe2000fffe0ff */
[----:B------:R-:W-:Y:S01]  /*5180*/  ISETP.NE.AND P0, PT, R31, 0x2, PT ;  /* 0x000000021f00780c */ /* 0x000fe20003f05270 */
[----:B------:R-:W-:Y:S01]  /*5190*/  @!UP0 UIADD3 UR25, UPT, UPT, UR4, 0xb8, URZ ;  /* 0x000000b804198890 */ /* 0x000fe2000fffe0ff */
[----:B------:R-:W-:Y:S01]  /*51a0*/  @!P4 R2UR UR6, R0 ;  /* 0x000000000006c2ca */ /* 0x000fe200000e0000 */
[----:B------:R-:W-:Y:S01]  /*51b0*/  VOTEU.ALL UP0, P4 ;  /* 0x0000000000ff7886 */ /* 0x000fe20002000000 */
[----:B------:R-:W-:Y:S01]  /*51c0*/  UMOV UR27, UR35 ;  /* 0x00000023001b7c82 */ /* 0x000fe20008000000 */
[----:B------:R-:W-:Y:S01]  /*51d0*/  UMOV UR28, UR36 ;  /* 0x00000024001c7c82 */ /* 0x000fe20008000000 */
[----:B------:R-:W-:Y:S01]  /*51e0*/  IMAD.IADD R0, R11, 0x1, R87 ;  /* 0x000000010b007824 */ /* 0x000fe200078e0257 */
[----:B------:R-:W-:Y:S01]  /*51f0*/  R2UR UR12, R2 ;  /* 0x00000000020c72ca */ /* 0x000fe200000e0000 */
[----:B------:R-:W-:Y:S01]  /*5200*/  IMAD.U32 R8, RZ, RZ, UR7 ;  /* 0x00000007ff087e24 */ /* 0x000fe2000f8e00ff */
[----:B------:R-:W-:Y:S02]  /*5210*/  @P3 R2UR UR36, R29 ;  /* 0x000000001d2432ca */ /* 0x000fe400000e0000 */
[----:B------:R-:W-:Y:S02]  /*5220*/  R2UR UR20, R0 ;  /* 0x00000000001472ca */ /* 0x000fe400000e0000 */
[----:B------:R-:W-:Y:S02]  /*5230*/  SEL R0, RZ, 0x1, P0 ;  /* 0x00000001ff007807 */ /* 0x000fe40000000000 */
[----:B------:R-:W-:Y:S01]  /*5240*/  IMAD.U32 R9, RZ, RZ, UR6 ;  /* 0x00000006ff097e24 */ /* 0x000fe2000f8e00ff */
[----:B------:R-:W-:Y:S02]  /*5250*/  @!P4 R2UR UR6, R8 ;  /* 0x000000000806c2ca */ /* 0x000fe400000e0000 */
[----:B------:R-:W-:Y:S02]  /*5260*/  LOP3.LUT R30, R30, R0, RZ, 0x3c, !PT ;  /* 0x000000001e1e7212 */ /* 0x000fe400078e3cff */
[----:B------:R-:W-:Y:S02]  /*5270*/  @!P4 R2UR UR7, R9 ;  /* 0x000000000907c2ca */ /* 0x000fe400000e0000 */
[----:B------:R-:W-:Y:S02]  /*5280*/  LOP3.LUT R32, R32, 0x1, RZ, 0x3c, !PT ;  /* 0x0000000120207812 */ /* 0x000fe400078e3cff */
[----:B------:R-:W-:Y:S09]  /*5290*/  SEL R31, R31, RZ, P0 ;  /* 0x000000ff1f1f7207 */ /* 0x000ff20000000000 */
[----:B------:R2:W-:Y:S01]  /*52a0*/  @!UP0 UTMALDG.3D [UR24], [UR6], desc[UR10] ;  /* 0x00000a18060085b4 */ /* 0x0005e20008011000 */
[----:B------:R2:W-:Y:S01]  /*52b0*/  @!P4 SYNCS.ARRIVE.TRANS64.RED.A0TR RZ, [UR4+0xb8], R27 ;  /* 0x0000b81bffffc9a7 */ /* 0x0005e20008300404 */
[----:B------:R-:W-:Y:S01]  /*52c0*/  UPLOP3.LUT UP0, UPT, UPT, UPT, UPT, 0x80, 0x8 ;  /* 0x000000000008789c */ /* 0x000fe20003f0f070 */
[----:B------:R-:W-:Y:S01]  /*52d0*/  SYNCS.ARRIVE.TRANS64.RED.A1T0 RZ, [UR5], RZ ;  /* 0x000000ffffff79a7 */ /* 0x000fe20008100405 */
[----:B------:R-:W-:Y:S09]  /*52e0*/  @P3 BRA `(.L_x_94) ;  /* 0xfffffff000a03947 */ /* 0x000ff2000383ffff */
[----:B------:R-:W-:-:S04]  /*52f0*/  SHF.L.U32 R2, R32, 0x1f, RZ ;  /* 0x0000001f20027819 */ /* 0x000fc800000006ff */
[----:B------:R-:W1:Y:S02]  /*5300*/  SYNCS.PHASECHK.TRANS64.TRYWAIT P0, [UR4+0xc0], R2 ;  /* 0x0000c002ff0075a7 */ /* 0x000e640008001104 */
[----:B-1----:R-:W-:Y:S05]  /*5310*/  @!P0 BRA `(.L_x_95) ;  /* 0x0000004c00788947 */ /* 0x002fea0003800000 */
.L_x_193:
[----:B------:R-:W3:Y:S02]  /*5320*/  SYNCS.PHASECHK.TRANS64.TRYWAIT P0, [UR4+0xc8], R2 ;  /* 0x0000c802ff0075a7 */ /* 0x000ee40008001104 */
[----:B---3--:R-:W-:Y:S05]  /*5330*/  @!P0 BRA `(.L_x_96) ;  /* 0x0000004c00888947 */ /* 0x008fea0003800000 */
.L_x_195:
[----:B------:R-:W3:Y:S02]  /*5340*/  SYNCS.PHASECHK.TRANS64.TRYWAIT P0, [UR4+0xd0], R2 ;  /* 0x0000d002ff0075a7 */ /* 0x000ee40008001104 */
[----:B---3--:R-:W-:Y:S05]  /*5350*/  @!P0 BRA `(.L_x_97) ;  /* 0x0000004c00988947 */ /* 0x008fea0003800000 */
.L_x_197:
[----:B-1----:R-:W-:-:S07]  /*5360*/  MOV R0, UR4 ;  /* 0x0000000400007c02 */ /* 0x002fce0008000f00 */
.L_x_98:
[----:B-1----:R-:W-:-:S04]  /*5370*/  SHF.L.U32 R2, R32, 0x1f, RZ ;  /* 0x0000001f20027819 */ /* 0x002fc800000006ff */
[----:B------:R1:W3:Y:S03]  /*5380*/  SYNCS.PHASECHK.TRANS64.TRYWAIT P0, [R0+URZ+0xd8], R2 ;  /* 0x0000d802000075a7 */ /* 0x0002e600080011ff */
[----:B---3--:R-:W-:Y:S05]  /*5390*/  @!P0 NANOSLEEP.SYNCS 0x989680 ;  /* 0x009896800000895d */ /* 0x008fea0003900000 */
[----:B------:R-:W3:Y:S02]  /*53a0*/  @!P0 SYNCS.PHASECHK.TRANS64 P0, [R0+URZ+0xd8], R2 ;  /* 0x0000d802000085a7 */ /* 0x000ee400080010ff */
[----:B--23--:R-:W-:Y:S05]  /*53b0*/  @P0 EXIT ;  /* 0x000000000000094d */ /* 0x00cfea0003800000 */
[----:B------:R-:W-:Y:S05]  /*53c0*/  BRA `(.L_x_98) ;  /* 0xfffffffc00e87947 */ /* 0x000fea000383ffff */
.L_x_83:
[----:B------:R-:W-:-:S06]  /*53d0*/  UISETP.GE.AND UP0, UPT, UR13, 0x4, UPT ;  /* 0x000000040d00788c */ /* 0x000fcc000bf06270 */
[----:B------:R-:W-:-:S13]  /*53e0*/  PLOP3.LUT P0, PT, PT, PT, UP0, 0x80, 0x8 ;  /* 0x000000000008781c */ /* 0x000fda0003f0f008 */
[----:B------:R-:W-:Y:S05]  /*53f0*/  @!P0 EXIT ;  /* 0x000000000000894d */ /* 0x000fea0003800000 */
[----:B------:R-:W-:Y:S01]  /*5400*/  BAR.SYNC.DEFER_BLOCKING 0x6, 0xa0 ;  /* 0x0182800000007b1d */ /* 0x000fe20000010000 */
[C---:B------:R-:W-:Y:S01]  /*5410*/  IMAD.SHL.U32 R2, R101.reuse, 0x20, RZ ;  /* 0x0000002065027824 */ /* 0x040fe200078e00ff */
[C---:B------:R-:W-:Y:S01]  /*5420*/  SHF.L.U32 R46, R101.reuse, 0x10, RZ ;  /* 0x00000010652e7819 */ /* 0x040fe200000006ff */
[C---:B------:R-:W-:Y:S01]  /*5430*/  IMAD.SHL.U32 R100, R101.reuse, 0x4, RZ ;  /* 0x0000000465647824 */ /* 0x040fe200078e00ff */
[C---:B------:R-:W-:Y:S01]  /*5440*/  LOP3.LUT R102, R101.reuse, 0x60, RZ, 0xc0, !PT ;  /* 0x0000006065667812 */ /* 0x040fe200078ec0ff */
[----:B------:R-:W-:Y:S01]  /*5450*/  HFMA2 R97, -RZ, RZ, 0, 5.9604644775390625e-08 ;  /* 0x00000001ff617431 */ /* 0x000fe200000001ff */
[----:B------:R-:W-:Y:S02]  /*5460*/  UMOV UR49, 0x400 ;  /* 0x0000040000317882 */ /* 0x000fe40000000000 */
[----:B------:R-:W1:Y:S01]  /*5470*/  LDC R91, c[0x0][0x370] ;  /* 0x0000dc00ff5b7b82 */ /* 0x000e620000000800 */
[----:B------:R-:W-:Y:S01]  /*5480*/  ULEA UR49, UR37, UR49, 0x18 ;  /* 0x0000003125317291 */ /* 0x000fe2000f8ec0ff */
[----:B------:R-:W-:Y:S01]  /*5490*/  LOP3.LUT R3, R2, 0xc0, RZ, 0xc0, !PT ;  /* 0x000000c002037812 */ /* 0x000fe200078ec0ff */
[----:B------:R-:W-:Y:S01]  /*54a0*/  HFMA2 R95, -RZ, RZ, 0, 0 ;  /* 0x00000000ff5f7431 */ /* 0x000fe200000001ff */
[----:B------:R-:W-:Y:S01]  /*54b0*/  LOP3.LUT R99, R101, 0x2, RZ, 0xc0, !PT ;  /* 0x0000000265637812 */ /* 0x000fe200078ec0ff */
[----:B------:R-:W-:Y:S01]  /*54c0*/  UIADD3 UR4, UPT, UPT, UR49, 0x200, URZ ;  /* 0x0000020031047890 */ /* 0x000fe2000fffe0ff */
[----:B------:R-:W-:Y:S01]  /*54d0*/  LOP3.LUT R100, R3, 0x18, R100, 0xf8, !PT ;  /* 0x0000001803647812 */ /* 0x000fe200078ef864 */
[----:B------:R-:W-:Y:S01]  /*54e0*/  IMAD.MOV.U32 R45, RZ, RZ, RZ ;  /* 0x000000ffff2d7224 */ /* 0x000fe200078e00ff */
[----:B------:R-:W3:Y:S01]  /*54f0*/  LDC R42, c[0x0][0xf0c] ;  /* 0x0003c300ff2a7b82 */ /* 0x000ee20000000800 */
[----:B------:R-:W-:Y:S01]  /*5500*/  LOP3.LUT R46, R46, 0x600000, RZ, 0xc0, !PT ;  /* 0x006000002e2e7812 */ /* 0x000fe200078ec0ff */
[----:B------:R-:W-:Y:S01]  /*5510*/  IMAD.MOV.U32 R105, RZ, RZ, RZ ;  /* 0x000000ffff697224 */ /* 0x000fe200078e00ff */
[----:B------:R-:W-:Y:S01]  /*5520*/  LOP3.LUT R100, R100, 0xf20, R2, 0xf8, !PT ;  /* 0x00000f2064647812 */ /* 0x000fe200078ef802 */
[----:B------:R-:W-:Y:S01]  /*5530*/  IMAD.U32 R93, RZ, RZ, UR4 ;  /* 0x00000004ff5d7e24 */ /* 0x000fe2000f8e00ff */
[----:B------:R-:W-:Y:S01]  /*5540*/  LOP3.LUT R101, R101, 0x4, RZ, 0xc0, !PT ;  /* 0x0000000465657812 */ /* 0x000fe200078ec0ff */
[----:B------:R-:W4:Y:S01]  /*5550*/  LDCU.64 UR52, c[0x0][0x348] ;  /* 0x00006900ff3477ac */ /* 0x000f220008000a00 */
[----:B------:R-:W-:Y:S01]  /*5560*/  MOV R96, RZ ;  /* 0x000000ff00607202 */ /* 0x000fe20000000f00 */
[----:B------:R-:W1:Y:S01]  /*5570*/  LDC R89, c[0x0][0xf20] ;  /* 0x0003c800ff597b82 */ /* 0x000e620000000800 */
[----:B------:R-:W2:Y:S01]  /*5580*/  LDS R0, [UR49+0x180] ;  /* 0x00018031ff007984 */ /* 0x000ea20008000800 */
[----:B------:R-:W-:Y:S01]  /*5590*/  IMAD R100, R100, 0x2, R93 ;  /* 0x0000000264647824 */ /* 0x000fe200078e025d */
[----:B------:R-:W1:Y:S03]  /*55a0*/  LDCU.64 UR38, c[0x0][0xc88] ;  /* 0x00019100ff2677ac */ /* 0x000e660008000a00 */
[--C-:B------:R-:W-:Y:S01]  /*55b0*/  IMAD R99, R99, -0x10, R100.reuse ;  /* 0xfffffff063637824 */ /* 0x100fe200078e0264 */
[----:B------:R-:W1:Y:S01]  /*55c0*/  LDCU.64 UR44, c[0x0][0xc90] ;  /* 0x00019200ff2c77ac */ /* 0x000e620008000a00 */
[----:B------:R-:W1:Y:S01]  /*55d0*/  LDC R41, c[0x0][0xf30] ;  /* 0x0003cc00ff297b82 */ /* 0x000e620000000800 */
[----:B------:R-:W-:Y:S01]  /*55e0*/  IMAD R98, R101, -0x10, R100 ;  /* 0xfffffff065627824 */ /* 0x000fe200078e0264 */
[----:B------:R-:W-:Y:S01]  /*55f0*/  UMOV UR50, URZ ;  /* 0x000000ff00327c82 */ /* 0x000fe20008000000 */
[----:B------:R-:W-:-:S05]  /*5600*/  UMOV UR51, URZ ;  /* 0x000000ff00337c82 */ /* 0x000fca0008000000 */
[----:B------:R-:W1:Y:S08]  /*5610*/  LDC.64 R84, c[0x0][0xf10] ;  /* 0x0003c400ff547b82 */ /* 0x000e700000000a00 */
[----:B------:R-:W1:Y:S08]  /*5620*/  LDC.64 R38, c[0x0][0xf18] ;  /* 0x0003c600ff267b82 */ /* 0x000e700000000a00 */
[----:B------:R-:W1:Y:S08]  /*5630*/  LDC.64 R36, c[0x0][0xf28] ;  /* 0x0003ca00ff247b82 */ /* 0x000e700000000a00 */
[----:B------:R-:W1:Y:S01]  /*5640*/  LDC.64 R82, c[0x0][0xcb0] ;  /* 0x00032c00ff527b82 */ /* 0x000e620000000a00 */
[----:B--2---:R-:W-:-:S07]  /*5650*/  IMAD.IADD R46, R0, 0x1, R46 ;  /* 0x00000001002e7824 */ /* 0x004fce00078e022e */
[----:B------:R-:W2:Y:S08]  /*5660*/  LDC.64 R80, c[0x0][0xca8] ;  /* 0x00032a00ff507b82 */ /* 0x000eb00000000a00 */
[----:B---34-:R-:W1:Y:S02]  /*5670*/  LDC R90, c[0x0][0x374] ;  /* 0x0000dd00ff5a7b82 */ /* 0x018e640000000800 */
.L_x_142:
[----:B------:R-:W-:Y:S02]  /*5680*/  LEA R0, R105, UR49, 0x3 ;  /* 0x0000003169007c11 */ /* 0x000fe4000f8e18ff */
[----:B------:R-:W-:Y:S02]  /*5690*/  SHF.L.U32 R2, R95, 0x1f, RZ ;  /* 0x0000001f5f027819 */ /* 0x000fe400000006ff */
[----:B-1----:R-:W-:Y:S02]  /*56a0*/  LEA R16, R105, UR49, 0x4 ;  /* 0x0000003169107c11 */ /* 0x002fe4000f8e20ff */
[----:B---3--:R-:W3:Y:S02]  /*56b0*/  SYNCS.PHASECHK.TRANS64.TRYWAIT P0, [R0+URZ+0xf0], R2 ;  /* 0x0000f002000075a7 */ /* 0x008ee400080011ff */
[----:B---3--:R-:W-:Y:S05]  /*56c0*/  @!P0 BRA `(.L_x_99) ;  /* 0x0000004800d48947 */ /* 0x008fea0003800000 */
.L_x_198:
[----:B------:R-:W4:Y:S01]  /*56d0*/  LDC.64 R10, c[0x0][0xf10] ;  /* 0x0003c400ff0a7b82 */ /* 0x000f220000000a00 */
[----:B------:R-:W2:Y:S01]  /*56e0*/  LDS.128 R16, [R16+0x160] ;  /* 0x0001600010107984 */ /* 0x000ea20000000c00 */
[----:B-1----:R-:W-:Y:S01]  /*56f0*/  ISETP.NE.AND P1, PT, R41, 0x1, PT ;  /* 0x000000012900780c */ /* 0x002fe20003f25270 */
[----:B---3--:R-:W-:Y:S01]  /*5700*/  VIADD R0, R0, 0x100 ;  /* 0x0000010000007836 */ /* 0x008fe20000000000 */
[----:B------:R-:W-:Y:S04]  /*5710*/  ISETP.GE.AND P0, PT, R40, 0x1, PT ;  /* 0x000000012800780c */ /* 0x000fe80003f06270 */
[----:B------:R-:W1:Y:S01]  /*5720*/  LDC.64 R8, c[0x0][0xf18] ;  /* 0x0003c600ff087b82 */ /* 0x000e620000000a00 */
[----:B------:R-:W-:Y:S01]  /*5730*/  PRMT R0, RZ, 0x654, R0 ;  /* 0x00000654ff007816 */ /* 0x000fe20000000000 */
[----:B------:R-:W-:Y:S01]  /*5740*/  @!PT LDS RZ, [RZ] ;  /* 0x00000000fffff984 */ /* 0x000fe20000000800 */
[----:B------:R-:W-:Y:S01]  /*5750*/  @!PT LDS RZ, [RZ] ;  /* 0x00000000fffff984 */ /* 0x000fe20000000800 */
[----:B------:R-:W-:Y:S01]  /*5760*/  @!PT LDS RZ, [RZ] ;  /* 0x00000000fffff984 */ /* 0x000fe20000000800 */
[----:B------:R-:W-:Y:S01]  /*5770*/  @!PT LDS RZ, [RZ] ;  /* 0x00000000fffff984 */ /* 0x000fe20000000800 */
[----:B------:R3:W-:Y:S06]  /*5780*/  MEMBAR.ALL.CTA ;  /* 0x0000000000007992 */ /* 0x0007ec0000008000 */
[----:B---3--:R-:W3:Y:S01]  /*5790*/  FENCE.VIEW.ASYNC.S ;  /* 0x00000000000073c6 */ /* 0x008ee20000000000 */
[----:B------:R-:W1:Y:S08]  /*57a0*/  @!P1 LDC R12, c[0x0][0xf20] ;  /* 0x0003c800ff0c9b82 */ /* 0x000e700000000800 */
[----:B------:R-:W1:Y:S01]  /*57b0*/  @!P1 LDC R7, c[0x0][0xf0c] ;  /* 0x0003c300ff079b82 */ /* 0x000e620000000800 */
[----:B---3--:R3:W-:Y:S01]  /*57c0*/  SYNCS.ARRIVE.TRANS64.RED.A1T0 RZ, [R0+URZ], RZ ;  /* 0x000000ff00ff79a7 */ /* 0x0087e200081004ff */
[----:B--2---:R-:W-:Y:S04]  /*57d0*/  LOP3.LUT P4, RZ, R18, 0x1, RZ, 0xc0, !PT ;  /* 0x0000000112ff7812 */ /* 0x004fe8000788c0ff */
[----:B------:R-:W-:Y:S09]  /*57e0*/  P2R R103, PR, RZ, 0x10 ;  /* 0x00000010ff677803 */ /* 0x000ff20000000000 */
[----:B------:R-:W-:Y:S02]  /*57f0*/  @P4 MOV R44, R16 ;  /* 0x00000010002c4202 */ /* 0x000fe40000000f00 */
[----:B------:R-:W-:Y:S01]  /*5800*/  @P4 LOP3.LUT R43, R17, 0xffff, RZ, 0xc0, !PT ;  /* 0x0000ffff112b4812 */ /* 0x000fe200078ec0ff */
[----:B---34-:R-:W-:Y:S06]  /*5810*/  @!P0 BRA `(.L_x_100) ;  /* 0x0000000000a48947 */ /* 0x018fec0003800000 */
[----:B------:R-:W-:Y:S01]  /*5820*/  IMAD.HI.U32 R0, R90, R39, RZ ;  /* 0x000000275a007227 */ /* 0x000fe200078e00ff */
[----:B------:R-:W-:Y:S02]  /*5830*/  ISETP.NE.AND P0, PT, R38, 0x1, PT ;  /* 0x000000012600780c */ /* 0x000fe40003f05270 */
[----:B------:R-:W-:Y:S01]  /*5840*/  ISETP.NE.AND P2, PT, R40, 0x1, PT ;  /* 0x000000012800780c */ /* 0x000fe20003f45270 */
[----:B------:R-:W-:Y:S01]  /*5850*/  IMAD.HI.U32 R4, R91, R84, RZ ;  /* 0x000000545b047227 */ /* 0x000fe200078e00ff */
[----:B------:R-:W-:Y:S02]  /*5860*/  SHF.R.U32.HI R0, RZ, R89, R0 ;  /* 0x00000059ff007219 */ /* 0x000fe40000011600 */
[----:B------:R-:W-:Y:S01]  /*5870*/  ISETP.NE.AND P3, PT, R42, 0x1, PT ;  /* 0x000000012a00780c */ /* 0x000fe20003f65270 */
[----:B------:R-:W-:Y:S01]  /*5880*/  IMAD.HI.U32 R6, R43, R39, RZ ;  /* 0x000000272b067227 */ /* 0x000fe200078e00ff */
[-C--:B------:R-:W-:Y:S02]  /*5890*/  SHF.R.U32.HI R4, RZ, R85.reuse, R4 ;  /* 0x00000055ff047219 */ /* 0x080fe40000011604 */
[----:B------:R-:W-:Y:S01]  /*58a0*/  SEL R0, R90, R0, !P0 ;  /* 0x000000005a007207 */ /* 0x000fe20004000000 */
[----:B------:R-:W-:Y:S01]  /*58b0*/  IMAD.HI.U32 R5, R44, R84, RZ ;  /* 0x000000542c057227 */ /* 0x000fe200078e00ff */
[----:B------:R-:W-:Y:S03]  /*58c0*/  SEL R4, R91, R4, !P3 ;  /* 0x000000045b047207 */ /* 0x000fe60005800000 */
[-C--:B------:R-:W-:Y:S01]  /*58d0*/  IMAD.HI.U32 R3, R0, R36.reuse, RZ ;  /* 0x0000002400037227 */ /* 0x080fe200078e00ff */
[----:B------:R-:W-:Y:S03]  /*58e0*/  SHF.R.U32.HI R5, RZ, R85, R5 ;  /* 0x00000055ff057219 */ /* 0x000fe60000011605 */
[----:B------:R-:W-:Y:S01]  /*58f0*/  IMAD.HI.U32 R2, R4, R36, RZ ;  /* 0x0000002404027227 */ /* 0x000fe200078e00ff */
[----:B------:R-:W-:Y:S02]  /*5900*/  @P2 SHF.R.U32.HI R0, RZ, R37, R3 ;  /* 0x00000025ff002219 */ /* 0x000fe40000011603 */
[----:B------:R-:W-:Y:S02]  /*5910*/  SHF.R.U32.HI R3, RZ, R89, R6 ;  /* 0x00000059ff037219 */ /* 0x000fe40000011606 */
[----:B------:R-:W-:Y:S01]  /*5920*/  @P2 SHF.R.U32.HI R4, RZ, R37, R2 ;  /* 0x00000025ff042219 */ /* 0x000fe20000011602 */
[----:B------:R-:W-:Y:S01]  /*5930*/  IMAD R0, R40, R0, RZ ;  /* 0x0000000028007224 */ /* 0x000fe200078e02ff */
[----:B------:R-:W-:Y:S02]  /*5940*/  SEL R3, R43, R3, !P0 ;  /* 0x000000032b037207 */ /* 0x000fe40004000000 */
[----:B------:R-:W-:Y:S01]  /*5950*/  SEL R2, R44, R5, !P3 ;  /* 0x000000052c027207 */ /* 0x000fe20005800000 */
[----:B------:R-:W-:Y:S01]  /*5960*/  IMAD R5, R40, R4, RZ ;  /* 0x0000000428057224 */ /* 0x000fe200078e02ff */
[C---:B------:R-:W-:Y:S01]  /*5970*/  ISETP.GE.AND P0, PT, R3.reuse, R0, PT ;  /* 0x000000000300720c */ /* 0x040fe20003f06270 */
[C---:B------:R-:W-:Y:S03]  /*5980*/  IMAD.HI.U32 R0, R3.reuse, R36, RZ ;  /* 0x0000002403007227 */ /* 0x040fe600078e00ff */
[C---:B------:R-:W-:Y:S02]  /*5990*/  ISETP.GE.OR P0, PT, R2.reuse, R5, P0 ;  /* 0x000000050200720c */ /* 0x040fe40000706670 */
[----:B------:R-:W-:Y:S04]  /*59a0*/  SHF.R.U32.HI R0, RZ, R37, R0 ;  /* 0x00000025ff007219 */ /* 0x000fe80000011600 */
[C---:B------:R-:W-:Y:S05]  /*59b0*/  SEL R6, R3.reuse, R0, !P2 ;  /* 0x0000000003067207 */ /* 0x040fea0005000000 */
        /* <DEDUP_REMOVED lines=14> */
[----:B------:R-:W-:Y:S07]  /*5aa0*/  IMAD R43, R3, R38, R43 ;  /* 0x00000026032b7224 */ /* 0x000fee00078e022b */
.L_x_100:
[----:B-1----:R-:W-:Y:S01]  /*5ab0*/  @!P1 IMAD.HI.U32 R2, R43, R9, RZ ;  /* 0x000000092b029227 */ /* 0x002fe200078e00ff */
[----:B------:R-:W-:Y:S01]  /*5ac0*/  @!P1 ISETP.NE.AND P0, PT, R8, 0x1, PT ;  /* 0x000000010800980c */ /* 0x000fe20003f05270 */
[----:B------:R-:W-:Y:S01]  /*5ad0*/  USHF.L.U32 UR42, UR20, 0x7, URZ ;  /* 0x00000007142a7899 */ /* 0x000fe200080006ff */
[----:B------:R-:W-:Y:S01]  /*5ae0*/  @!P1 ISETP.NE.AND P2, PT, R7, 0x1, PT ;  /* 0x000000010700980c */ /* 0x000fe20003f45270 */
[C---:B------:R-:W-:Y:S01]  /*5af0*/  @!P1 IMAD.HI.U32 R0, R44.reuse, R10, RZ ;  /* 0x0000000a2c009227 */ /* 0x040fe200078e00ff */
[----:B------:R-:W-:Y:S01]  /*5b00*/  @!P1 SHF.R.U32.HI R2, RZ, R12, R2 ;  /* 0x0000000cff029219 */ /* 0x000fe20000011602 */
[----:B------:R-:W-:Y:S01]  /*5b10*/  USHF.L.U32 UR41, UR12, 0x7, URZ ;  /* 0x000000070c297899 */ /* 0x000fe200080006ff */
[----:B------:R-:W-:Y:S01]  /*5b20*/  @P4 SHF.R.U32.HI R94, RZ, 0x10, R17 ;  /* 0x00000010ff5e4819 */ /* 0x000fe20000011611 */
[----:B------:R-:W-:Y:S01]  /*5b30*/  VIADD R105, R105, 0x1 ;  /* 0x0000000169697836 */ /* 0x000fe20000000000 */
[----:B------:R-:W-:Y:S01]  /*5b40*/  @!P1 SEL R2, R43, R2, !P0 ;  /* 0x000000022b029207 */ /* 0x000fe20004000000 */
[----:B------:R-:W-:Y:S01]  /*5b50*/  BSSY.RECONVERGENT B6, `(.L_x_101) ;  /* 0x0000028000067945 */ /* 0x000fe20003800200 */
[----:B------:R-:W-:Y:S02]  /*5b60*/  @!P1 SHF.R.U32.HI R0, RZ, R11, R0 ;  /* 0x0000000bff009219 */ /* 0x000fe40000011600 */
[----:B------:R-:W-:Y:S02]  /*5b70*/  LOP3.LUT P0, RZ, R93, 0x1b0, RZ, 0xc0, !PT ;  /* 0x000001b05dff7812 */ /* 0x000fe4000780c0ff */
[----:B------:R-:W-:Y:S05]  /*5b80*/  @!P1 SEL R3, R44, R0, !P2 ;  /* 0x000000002c039207 */ /* 0x000fea0005000000 */
[----:B------:R-:W-:Y:S02]  /*5b90*/  @!P1 IMAD.IADD R0, R2, 0x1, -R3 ;  /* 0x0000000102009824 */ /* 0x000fe400078e0a03 */
[----:B------:R-:W-:Y:S02]  /*5ba0*/  @!P1 IMAD.IADD R2, R3, 0x1, -R2 ;  /* 0x0000000103029824 */ /* 0x000fe400078e0a02 */
[----:B------:R-:W-:Y:S02]  /*5bb0*/  @!P1 IMAD R44, R0, R7, R44 ;  /* 0x00000007002c9224 */ /* 0x000fe400078e022c */
[----:B------:R-:W-:Y:S01]  /*5bc0*/  @!P1 IMAD R43, R2, R8, R43 ;  /* 0x00000008022b9224 */ /* 0x000fe200078e022b */
[----:B------:R-:W-:Y:S06]  /*5bd0*/  @!P0 BRA `(.L_x_102) ;  /* 0x00000000007c8947 */ /* 0x000fec0003800000 */
[----:B------:R-:W1:Y:S01]  /*5be0*/  LDCU.64 UR8, c[0x4][0x80] ;  /* 0x01001000ff0877ac */ /* 0x000e620008000a00 */
[----:B------:R-:W-:Y:S01]  /*5bf0*/  MOV R2, 0x0 ;  /* 0x0000000000027802 */ /* 0x000fe20000000f00 */
[----:B------:R-:W-:Y:S02]  /*5c00*/  HFMA2 R12, -RZ, RZ, 0, 5.9604644775390625e-08 ;  /* 0x00000001ff0c7431 */ /* 0x000fe400000001ff */
[----:B------:R-:W-:Y:S01]  /*5c10*/  IMAD.MOV.U32 R8, RZ, RZ, 0x70 ;  /* 0x00000070ff087424 */ /* 0x000fe200078e00ff */
[----:B------:R2:W3:Y:S01]  /*5c20*/  LDC.64 R14, c[0x4][R2] ;  /* 0x01000000020e7b82 */ /* 0x0004e20000000a00 */
[----:B------:R-:W4:Y:S01]  /*5c30*/  LDCU.64 UR6, c[0x4][0x88] ;  /* 0x01001100ff0677ac */ /* 0x000f220008000a00 */
[----:B------:R-:W-:Y:S01]  /*5c40*/  IMAD.MOV.U32 R13, RZ, RZ, RZ ;  /* 0x000000ffff0d7224 */ /* 0x000fe200078e00ff */
[----:B------:R-:W2:Y:S01]  /*5c50*/  LDCU.64 UR4, c[0x4][0x8] ;  /* 0x01000100ff0477ac */ /* 0x000ea20008000a00 */
[----:B-1----:R-:W-:Y:S01]  /*5c60*/  MOV R5, UR9 ;  /* 0x0000000900057c02 */ /* 0x002fe20008000f00 */
[----:B------:R-:W-:Y:S01]  /*5c70*/  IMAD.U32 R4, RZ, RZ, UR8 ;  /* 0x00000008ff047e24 */ /* 0x000fe2000f8e00ff */
[----:B----4-:R-:W-:Y:S01]  /*5c80*/  MOV R7, UR7 ;  /* 0x0000000700077c02 */ /* 0x010fe20008000f00 */
[----:B------:R-:W-:Y:S01]  /*5c90*/  IMAD.U32 R6, RZ, RZ, UR6 ;  /* 0x00000006ff067e24 */ /* 0x000fe2000f8e00ff */
[----:B--2---:R-:W-:Y:S01]  /*5ca0*/  MOV R11, UR5 ;  /* 0x00000005000b7c02 */ /* 0x004fe20008000f00 */
[----:B------:R-:W-:Y:S02]  /*5cb0*/  IMAD.U32 R10, RZ, RZ, UR4 ;  /* 0x00000004ff0a7e24 */ /* 0x000fe4000f8e00ff */
[----:B------:R-:W-:Y:S07]  /*5cc0*/  LEPC R20, `(.L_x_103) ;  /* 0x000000001014794e */ /* 0x000fee0000000000 */
[----:B---3-5:R-:W-:Y:S05]  /*5cd0*/  CALL.ABS.NOINC R14 ;  /* 0x000000000e007343 */ /* 0x028fea0003c00000 */
.L_x_103:
[----:B------:R-:W1:Y:S01]  /*5ce0*/  LDCU.64 UR8, c[0x4][0x80] ;  /* 0x01001000ff0877ac */ /* 0x000e620008000a00 */
[----:B------:R-:W2:Y:S01]  /*5cf0*/  LDC.64 R2, c[0x4][R2] ;  /* 0x0100000002027b82 */ /* 0x000ea20000000a00 */
[----:B------:R-:W-:Y:S02]  /*5d00*/  HFMA2 R12, -RZ, RZ, 0, 5.9604644775390625e-08 ;  /* 0x00000001ff0c7431 */ /* 0x000fe400000001ff */
[----:B------:R-:W-:Y:S02]  /*5d10*/  IMAD.MOV.U32 R8, RZ, RZ, 0x70 ;  /* 0x00000070ff087424 */ /* 0x000fe400078e00ff */
[----:B------:R-:W-:Y:S01]  /*5d20*/  IMAD.MOV.U32 R13, RZ, RZ, RZ ;  /* 0x000000ffff0d7224 */ /* 0x000fe200078e00ff */
[----:B------:R-:W3:Y:S01]  /*5d30*/  LDCU.64 UR6, c[0x4][0x88] ;  /* 0x01001100ff0677ac */ /* 0x000ee20008000a00 */
[----:B------:R-:W4:Y:S01]  /*5d40*/  LDCU.64 UR4, c[0x4][0x8] ;  /* 0x01000100ff0477ac */ /* 0x000f220008000a00 */
[----:B-1----:R-:W-:Y:S02]  /*5d50*/  MOV R4, UR8 ;  /* 0x0000000800047c02 */ /* 0x002fe40008000f00 */
[----:B------:R-:W-:Y:S02]  /*5d60*/  MOV R5, UR9 ;  /* 0x0000000900057c02 */ /* 0x000fe40008000f00 */
[----:B---3--:R-:W-:Y:S01]  /*5d70*/  MOV R7, UR7 ;  /* 0x0000000700077c02 */ /* 0x008fe20008000f00 */
[----:B------:R-:W-:Y:S01]  /*5d80*/  IMAD.U32 R6, RZ, RZ, UR6 ;  /* 0x00000006ff067e24 */ /* 0x000fe2000f8e00ff */
[----:B----4-:R-:W-:Y:S01]  /*5d90*/  MOV R11, UR5 ;  /* 0x00000005000b7c02 */ /* 0x010fe20008000f00 */
[----:B------:R-:W-:Y:S02]  /*5da0*/  IMAD.U32 R10, RZ, RZ, UR4 ;  /* 0x00000004ff0a7e24 */ /* 0x000fe4000f8e00ff */
[----:B------:R-:W-:Y:S07]  /*5db0*/  LEPC R20, `(.L_x_102) ;  /* 0x000000001014794e */ /* 0x000fee0000000000 */
[----:B--2---:R-:W-:Y:S05]  /*5dc0*/  CALL.ABS.NOINC R2 ;  /* 0x0000000002007343 */ /* 0x004fea0003c00000 */
.L_x_102:
[----:B------:R-:W-:Y:S05]  /*5dd0*/  BSYNC.RECONVERGENT B6 ;  /* 0x0000000000067941 */ /* 0x000fea0003800200 */
.L_x_101:
[----:B------:R-:W-:Y:S01]  /*5de0*/  ISETP.NE.U32.AND P4, PT, R82, RZ, PT ;  /* 0x000000ff5200720c */ /* 0x000fe20003f85070 */
[----:B------:R-:W-:Y:S01]  /*5df0*/  UISETP.NE.AND UP2, UPT, UR48, URZ, UPT ;  /* 0x000000ff3000728c */ /* 0x000fe2000bf45270 */
[----:B------:R-:W-:Y:S01]  /*5e00*/  ISETP.NE.U32.AND P2, PT, RZ, UR38, PT ;  /* 0x00000026ff007c0c */ /* 0x000fe2000bf45070 */
[----:B------:R-:W-:Y:S01]  /*5e10*/  UISETP.NE.U32.AND UP1, UPT, UR44, URZ, UPT ;  /* 0x000000ff2c00728c */ /* 0x000fe2000bf25070 */
[----:B------:R-:W-:Y:S01]  /*5e20*/  ISETP.NE.AND.EX P4, PT, R83, RZ, PT, P4 ;  /* 0x000000ff5300720c */ /* 0x000fe20003f85340 */
[----:B------:R-:W-:Y:S01]  /*5e30*/  UPLOP3.LUT UP0, UPT, UPT, UPT, UPT, 0x40, 0x4 ;  /* 0x000000000004789c */ /* 0x000fe20003f0e870 */
[----:B------:R-:W-:Y:S01]  /*5e40*/  ISETP.NE.AND.EX P2, PT, RZ, UR39, PT, P2 ;  /* 0x00000027ff007c0c */ /* 0x000fe2000bf45320 */
[----:B------:R-:W-:Y:S01]  /*5e50*/  UISETP.NE.AND.EX UP1, UPT, UR45, URZ, UPT, UP1 ;  /* 0x000000ff2d00728c */ /* 0x000fe2000bf25310 */
[----:B------:R-:W-:Y:S04]  /*5e60*/  PLOP3.LUT P1, PT, PT, PT, UP2, 0x80, 0x8 ;  /* 0x000000000008781c */ /* 0x000fe80003f2f028 */
[----:B------:R-:W-:Y:S06]  /*5e70*/  @UP2 UPLOP3.LUT UP0, UPT, UPT, UPT, UP1, 0x80, 0x8 ;  /* 0x000000000008289c */ /* 0x000fec0003f0f010 */
[----:B------:R-:W-:Y:S01]  /*5e80*/  PLOP3.LUT P0, PT, PT, PT, UP0, 0x80, 0x8 ;  /* 0x000000000008781c */ /* 0x000fe20003f0f008 */
[----:B------:R-:W-:Y:S01]  /*5e90*/  @!UPT UIADD3 URZ, UPT, UPT, URZ, URZ, URZ ;  /* 0x000000fffffff290 */ /* 0x000fe2000fffe0ff */
[----:B------:R-:W-:Y:S11]  /*5ea0*/  BRA.U !UP1, `(.L_x_104) ;  /* 0x0000000109387547 */ /* 0x000ff6000b800000 */
[----:B------:R-:W-:Y:S01]  /*5eb0*/  UISETP.NE.U32.AND UP0, UPT, UR38, URZ, UPT ;  /* 0x000000ff2600728c */ /* 0x000fe2000bf05070 */
[----:B------:R-:W-:Y:S02]  /*5ec0*/  HFMA2 R0, -RZ, RZ, 0, 5.9604644775390625e-08 ;  /* 0x00000001ff007431 */ /* 0x000fe400000001ff */
[----:B------:R-:W-:Y:S01]  /*5ed0*/  IMAD.MOV.U32 R88, RZ, RZ, 0x1 ;  /* 0x00000001ff587424 */ /* 0x000fe200078e00ff */
[----:B------:R-:W-:Y:S06]  /*5ee0*/  UISETP.NE.AND.EX UP0, UPT, UR39, URZ, UPT, UP0 ;  /* 0x000000ff2700728c */ /* 0x000fec000bf05300 */
[----:B------:R-:W-:Y:S05]  /*5ef0*/  PLOP3.LUT P3, PT, PT, PT, UP0, 0x80, 0x8 ;  /* 0x000000000008781c */ /* 0x000fea0003f6f008 */
[----:B------:R-:W1:Y:S01]  /*5f00*/  @UP0 LDCU.64 UR6, c[0x0][0xc88] ;  /* 0x00019100ff0607ac */ /* 0x000e620008000a00 */
[----:B------:R-:W-:Y:S07]  /*5f10*/  @UP0 UIMAD UR4, UR36, UR44, URZ ;  /* 0x0000002c240402a4 */ /* 0x000fee000f8e02ff */
[----:B------:R-:W-:Y:S01]  /*5f20*/  @!P3 PRMT R88, R0, 0x7610, R88 ;  /* 0x000076100058b816 */ /* 0x000fe20000000058 */
[----:B-1----:R-:W-:Y:S03]  /*5f30*/  @UP0 UIMAD.WIDE UR6, UR4, 0x4, UR6 ;  /* 0x00000004040608a5 */ /* 0x002fe6000f8e0206 */
[----:B------:R-:W1:Y:S03]  /*5f40*/  @!UP0 LDCU UR4, c[0x0][0xc80] ;  /* 0x00019000ff0487ac */ /* 0x000e660008000800 */
[----:B------:R-:W-:Y:S01]  /*5f50*/  IMAD.U32 R2, RZ, RZ, UR6 ;  /* 0x00000006ff027e24 */ /* 0x000fe2000f8e00ff */
[----:B------:R-:W-:Y:S05]  /*5f60*/  MOV R3, UR7 ;  /* 0x0000000700037c02 */ /* 0x000fea0008000f00 */
[----:B-----5:R2:W5:Y:S02]  /*5f70*/  @P3 LDG.E R49, desc[UR46][R2.64] ;  /* 0x0000002e02313981 */ /* 0x020564000c1e1900 */
[----:B-12---:R-:W-:Y:S02]  /*5f80*/  @!P3 IMAD.U32 R49, RZ, RZ, UR4 ;  /* 0x00000004ff31be24 */ /* 0x006fe4000f8e00ff */
.L_x_104:
[----:B------:R-:W-:Y:S05]  /*5f90*/  @!P4 BRA `(.L_x_105) ;  /* 0x000000000020c947 */ /* 0x000fea0003800000 */
[----:B------:R-:W-:Y:S04]  /*5fa0*/  ISETP.NE.U32.AND P3, PT, R80, RZ, PT ;  /* 0x000000ff5000720c */ /* 0x000fe80003f65070 */
[----:B------:R-:W-:Y:S11]  /*5fb0*/  ISETP.NE.AND.EX P3, PT, R81, RZ, PT, P3 ;  /* 0x000000ff5100720c */ /* 0x000ff60003f65330 */
[----:B------:R-:W-:Y:S02]  /*5fc0*/  @!UPT UIADD3 URZ, UPT, UPT, URZ, URZ, URZ ;  /* 0x000000fffffff290 */ /* 0x000fe4000fffe0ff */
[----:B------:R-:W1:Y:S01]  /*5fd0*/  @P3 LDC.64 R2, c[0x0][0xca8] ;  /* 0x00032a00ff023b82 */ /* 0x000e620000000a00 */
[----:B------:R-:W-:Y:S04]  /*5fe0*/  @P3 IMAD R0, R82, UR36, RZ ;  /* 0x0000002452003c24 */ /* 0x000fe8000f8e02ff */
[----:B-1----:R-:W-:Y:S05]  /*5ff0*/  @P3 IMAD.WIDE R2, R0, 0x4, R2 ;  /* 0x0000000400023825 */ /* 0x002fea00078e0202 */
[----:B-----5:R1:W5:Y:S02]  /*6000*/  @P3 LDG.E R47, desc[UR46][R2.64] ;  /* 0x0000002e022f3981 */ /* 0x020364000c1e1900 */
[----:B-1----:R-:W2:Y:S02]  /*6010*/  @!P3 LDC R47, c[0x0][0xca0] ;  /* 0x00032800ff2fbb82 */ /* 0x002ea40000000800 */
.L_x_105:
[----:B-----5:R-:W-:Y:S01]  /*6020*/  FSETP.NEU.AND P3, PT, R49, RZ, PT ;  /* 0x000000ff3100720b */ /* 0x020fe20003f6d000 */
[----:B------:R-:W-:Y:S01]  /*6030*/  BSSY B1, `(.L_x_106) ;  /* 0x0000039000017945 */ /* 0x000fe20003800000 */
[----:B------:R-:W-:Y:S01]  /*6040*/  SEL R3, RZ, 0xffffffff, P2 ;  /* 0xffffffffff037807 */ /* 0x000fe20001000000 */
[----:B------:R-:W-:Y:S01]  /*6050*/  IMAD.MOV.U32 R66, RZ, RZ, 0x1 ;  /* 0x00000001ff427424 */ /* 0x000fe200078e00ff */
[----:B------:R-:W-:Y:S01]  /*6060*/  @P1 LOP3.LUT P2, RZ, R88, 0xff, RZ, 0xc0, !PT ;  /* 0x000000ff58ff1812 */ /* 0x000fe2000784c0ff */
[----:B------:R-:W-:Y:S01]  /*6070*/  IMAD R48, R45, 0x80, R46 ;  /* 0x000000802d307824 */ /* 0x000fe200078e022e */
[----:B------:R-:W-:Y:S01]  /*6080*/  @P1 SEL R0, RZ, 0xffffffff, P3 ;  /* 0xffffffffff001807 */ /* 0x000fe20001800000 */
[----:B------:R-:W-:Y:S01]  /*6090*/  IMAD R106, R101, -0x10, R99 ;  /* 0xfffffff0656a7824 */ /* 0x000fe200078e0263 */
[----:B------:R-:W-:Y:S01]  /*60a0*/  LOP3.LUT R97, R97, 0x1, RZ, 0x3c, !PT ;  /* 0x0000000161617812 */ /* 0x000fe200078e3cff */
[----:B------:R-:W-:Y:S01]  /*60b0*/  IMAD.MOV.U32 R65, RZ, RZ, RZ ;  /* 0x000000ffff417224 */ /* 0x000fe200078e00ff */
[----:B------:R-:W-:Y:S02]  /*60c0*/  @P0 SEL R0, R3, R0, !P2 ;  /* 0x0000000003000207 */ /* 0x000fe40005000000 */
[----:B------:R-:W-:Y:S02]  /*60d0*/  CS2R R78, SRZ ;  /* 0x00000000004e7805 */ /* 0x000fe4000001ff00 */
[----:B------:R-:W-:Y:S02]  /*60e0*/  LEA R64, R45, UR49, 0x3 ;  /* 0x000000312d407c11 */ /* 0x000fe4000f8e18ff */
[----:B------:R-:W-:Y:S02]  /*60f0*/  CS2R R76, SRZ ;  /* 0x00000000004c7805 */ /* 0x000fe4000001ff00 */
[----:B------:R-:W-:Y:S02]  /*6100*/  @P1 LOP3.LUT R0, R0, 0x1, RZ, 0xc0, !PT ;  /* 0x0000000100001812 */ /* 0x000fe400078ec0ff */
[----:B------:R-:W-:Y:S02]  /*6110*/  CS2R R70, SRZ ;  /* 0x0000000000467805 */ /* 0x000fe4000001ff00 */
[----:B------:R-:W-:Y:S02]  /*6120*/  PLOP3.LUT P2, PT, PT, PT, UP1, 0x80, 0x8 ;  /* 0x000000000008781c */ /* 0x000fe40003f4f018 */
[----:B------:R-:W-:Y:S02]  /*6130*/  CS2R R68, SRZ ;  /* 0x0000000000447805 */ /* 0x000fe4000001ff00 */
[----:B------:R-:W-:Y:S02]  /*6140*/  ISETP.NE.U32.OR P5, PT, R0, 0x1, !P1 ;  /* 0x000000010000780c */ /* 0x000fe40004fa5470 */
[----:B------:R-:W-:Y:S02]  /*6150*/  CS2R R62, SRZ ;  /* 0x00000000003e7805 */ /* 0x000fe4000001ff00 */
[----:B------:R-:W-:Y:S02]  /*6160*/  LOP3.LUT P4, R104, R88, 0xff, RZ, 0xc0, !PT ;  /* 0x000000ff58687812 */ /* 0x000fe4000788c0ff */
[----:B------:R-:W-:Y:S02]  /*6170*/  CS2R R60, SRZ ;  /* 0x00000000003c7805 */ /* 0x000fe4000001ff00 */
[----:B------:R-:W-:Y:S02]  /*6180*/  SEL R2, RZ, 0xffffffff, P3 ;  /* 0xffffffffff027807 */ /* 0x000fe40001800000 */
[----:B------:R-:W-:Y:S02]  /*6190*/  CS2R R58, SRZ ;  /* 0x00000000003a7805 */ /* 0x000fe4000001ff00 */
[----:B------:R-:W-:Y:S02]  /*61a0*/  P2R R107, PR, RZ, 0x20 ;  /* 0x00000020ff6b7803 */ /* 0x000fe40000000000 */
[----:B------:R-:W-:Y:S02]  /*61b0*/  CS2R R56, SRZ ;  /* 0x0000000000387805 */ /* 0x000fe4000001ff00 */
[----:B------:R-:W-:Y:S02]  /*61c0*/  @P2 SEL R2, R3, R2, !P4 ;  /* 0x0000000203022207 */ /* 0x000fe40006000000 */
[----:B------:R-:W-:Y:S02]  /*61d0*/  @P5 SHF.L.U32 R0, R97, 0x1f, RZ ;  /* 0x0000001f61005819 */ /* 0x000fe400000006ff */
[----:B------:R-:W-:Y:S02]  /*61e0*/  LOP3.LUT R2, R2, 0x1, RZ, 0xc0, !PT ;  /* 0x0000000102027812 */ /* 0x000fe400078ec0ff */
[----:B------:R1:W3:Y:S02]  /*61f0*/  @P5 SYNCS.PHASECHK.TRANS64.TRYWAIT P1, [UR49+0xa0], R0 ;  /* 0x0000a000ff0055a7 */ /* 0x0002e40008021131 */
[----:B------:R-:W-:Y:S04]  /*6200*/  ISETP.NE.U32.AND P2, PT, R2, 0x1, PT ;  /* 0x000000010200780c */ /* 0x000fe80003f45070 */
[----:B------:R-:W-:Y:S02]  /*6210*/  P2R R67, PR, RZ, 0x4 ;  /* 0x00000004ff437803 */ /* 0x000fe40000000000 */
[----:B-1----:R-:W-:Y:S04]  /*6220*/  SHF.L.U32 R0, R96, 0x1f, RZ ;  /* 0x0000001f60007819 */ /* 0x002fe800000006ff */
[----:B------:R1:W4:Y:S01]  /*6230*/  SYNCS.PHASECHK.TRANS64.TRYWAIT P0, [R64+URZ+0x110], R0 ;  /* 0x00011000400075a7 */ /* 0x00032200080011ff */
[----:B---3--:R-:W-:Y:S01]  /*6240*/  @P5 SEL R66, RZ, 0x1, !P1 ;  /* 0x00000001ff425807 */ /* 0x008fe20004800000 */
[----:B-1----:R-:W-:Y:S06]  /*6250*/  @!P5 BRA `(.L_x_107) ;  /* 0x000000000058d947 */ /* 0x002fec0003800000 */
[----:B------:R-:W-:Y:S01]  /*6260*/  IMAD.MOV.U32 R79, RZ, RZ, RZ ;  /* 0x000000ffff4f7224 */ /* 0x000fe200078e00ff */
[----:B------:R-:W-:Y:S01]  /*6270*/  ISETP.NE.AND P1, PT, R66, RZ, PT ;  /* 0x000000ff4200720c */ /* 0x000fe20003f25270 */
[----:B------:R-:W-:Y:S01]  /*6280*/  BSSY B0, `(.L_x_108) ;  /* 0x000000c000007945 */ /* 0x000fe20003800000 */
[----:B------:R-:W-:Y:S02]  /*6290*/  CS2R R58, SRZ ;  /* 0x00000000003a7805 */ /* 0x000fe4000001ff00 */
[----:B------:R-:W-:Y:S02]  /*62a0*/  CS2R R56, SRZ ;  /* 0x0000000000387805 */ /* 0x000fe4000001ff00 */
[----:B------:R-:W-:Y:S02]  /*62b0*/  CS2R R62, SRZ ;  /* 0x00000000003e7805 */ /* 0x000fe4000001ff00 */
[----:B------:R-:W-:Y:S02]  /*62c0*/  CS2R R60, SRZ ;  /* 0x00000000003c7805 */ /* 0x000fe4000001ff00 */
[----:B------:R-:W-:Y:S02]  /*62d0*/  CS2R R70, SRZ ;  /* 0x0000000000467805 */ /* 0x000fe4000001ff00 */
[----:B------:R-:W-:Y:S02]  /*62e0*/  CS2R R68, SRZ ;  /* 0x0000000000447805 */ /* 0x000fe4000001ff00 */
[----:B------:R-:W-:Y:S01]  /*62f0*/  CS2R R76, SRZ ;  /* 0x00000000004c7805 */ /* 0x000fe2000001ff00 */
[----:B------:R-:W-:Y:S06]  /*6300*/  @P1 BRA `(.L_x_109) ;  /* 0x00000000000c1947 */ /* 0x000fec0003800000 */
[----:B------:R-:W-:Y:S04]  /*6310*/  SHF.L.U32 R3, R97, 0x1f, RZ ;  /* 0x0000001f61037819 */ /* 0x000fe800000006ff */
[----:B------:R-:W1:Y:S02]  /*6320*/  SYNCS.PHASECHK.TRANS64.TRYWAIT P1, [UR49+0xa0], R3 ;  /* 0x0000a003ff0075a7 */ /* 0x000e640008021131 */
[----:B-1----:R-:W-:Y:S05]  /*6330*/  @!P1 BRA `(.L_x_110) ;  /* 0x0000003c00cc9947 */ /* 0x002fea0003800000 */
.L_x_109:
[----:B------:R-:W-:Y:S05]  /*6340*/  BSYNC B0 ;  /* 0x0000000000007941 */ /* 0x000fea0003800000 */
.L_x_108:
[----:B------:R-:W-:Y:S01]  /*6350*/  ISETP.NE.AND P1, PT, R67, RZ, PT ;  /* 0x000000ff4300720c */ /* 0x000fe20003f25270 */
[----:B------:R-:W-:Y:S11]  /*6360*/  HFMA2 R65, -RZ, RZ, 0, 5.9604644775390625e-08 ;  /* 0x00000001ff417431 */ /* 0x000ff600000001ff */
[----:B------:R-:W-:Y:S01]  /*6370*/  @!UPT UIADD3 URZ, UPT, UPT, URZ, URZ, URZ ;  /* 0x000000fffffff290 */ /* 0x000fe2000fffe0ff */
[----:B------:R3:W1:Y:S04]  /*6380*/  @P1 LDS.128 R56, [R100] ;  /* 0x0000000064381984 */ /* 0x0006680000000c00 */
[----:B------:R3:W1:Y:S04]  /*6390*/  @P1 LDS.128 R60, [R99+0x10] ;  /* 0x00001000633c1984 */ /* 0x0006680000000c00 */
[----:B------:R3:W1:Y:S04]  /*63a0*/  @P1 LDS.128 R68, [R98+0x20] ;  /* 0x0000200062441984 */ /* 0x0006680000000c00 */
[----:B------:R3:W1:Y:S02]  /*63b0*/  @P1 LDS.128 R76, [R106+0x30] ;  /* 0x000030006a4c1984 */ /* 0x0006640000000c00 */
.L_x_107:
[----:B------:R-:W-:Y:S05]  /*63c0*/  BSYNC B1 ;  /* 0x0000000000017941 */ /* 0x000fea0003800000 */
.L_x_106:
[----:B-1----:R-:W-:Y:S04]  /*63d0*/  SHF.R.U32.HI R2, RZ, 0x15, R48 ;  /* 0x00000015ff027819 */ /* 0x002fe80000011630 */
[----:B------:R-:W-:Y:S01]  /*63e0*/  LOP3.LUT P1, RZ, R2, 0x3, R92, 0x48, !PT ;  /* 0x0000000302ff7812 */ /* 0x000fe2000782485c */
[----:B------:R-:W-:Y:S01]  /*63f0*/  @!UPT UIADD3 URZ, UPT, UPT, URZ, URZ, URZ ;  /* 0x000000fffffff290 */ /* 0x000fe2000fffe0ff */
[----:B----4-:R-:W-:Y:S11]  /*6400*/  @P0 BRA `(.L_x_111) ;  /* 0x0000000000080947 */ /* 0x010ff60003800000 */
[----:B------:R-:W1:Y:S02]  /*6410*/  SYNCS.PHASECHK.TRANS64.TRYWAIT P0, [R64+URZ+0x110], R0 ;  /* 0x00011000400075a7 */ /* 0x000e6400080011ff */
[----:B-1----:R-:W-:Y:S05]  /*6420*/  @!P0 BRA `(.L_x_112) ;  /* 0x0000003c00a88947 */ /* 0x002fea0003800000 */
.L_x_111:
[----:B------:R-:W-:Y:S05]  /*6430*/  @!P1 BRA `(.L_x_113) ;  /* 0x0000000000409947 */ /* 0x000fea0003800000 */
[----:B------:R-:W4:Y:S01]  /*6440*/  LDCU.64 UR8, c[0x4][0x70] ;  /* 0x01000e00ff0877ac */ /* 0x000f220008000a00 */
[----:B------:R-:W-:Y:S01]  /*6450*/  MOV R3, 0x0 ;  /* 0x0000000000037802 */ /* 0x000fe20000000f00 */
[----:B------:R-:W-:Y:S02]  /*6460*/  HFMA2 R12, -RZ, RZ, 0, 5.9604644775390625e-08 ;  /* 0x00000001ff0c7431 */ /* 0x000fe400000001ff */
[----:B------:R-:W-:Y:S02]  /*6470*/  IMAD.MOV.U32 R8, RZ, RZ, 0x192 ;  /* 0x00000192ff087424 */ /* 0x000fe400078e00ff */
[----:B------:R-:W-:Y:S01]  /*6480*/  IMAD.MOV.U32 R13, RZ, RZ, RZ ;  /* 0x000000ffff0d7224 */ /* 0x000fe200078e00ff */
[----:B------:R-:W5:Y:S01]  /*6490*/  LDCU.64 UR6, c[0x4][0x78] ;  /* 0x01000f00ff0677ac */ /* 0x000f620008000a00 */
[----:B------:R-:W1:Y:S01]  /*64a0*/  LDC.64 R2, c[0x4][R3] ;  /* 0x0100000003027b82 */ /* 0x000e620000000a00 */
[----:B------:R-:W2:Y:S01]  /*64b0*/  LDCU.64 UR4, c[0x4][0x10] ;  /* 0x01000200ff0477ac */ /* 0x000ea20008000a00 */
[----:B----4-:R-:W-:Y:S01]  /*64c0*/  MOV R5, UR9 ;  /* 0x0000000900057c02 */ /* 0x010fe20008000f00 */
[----:B------:R-:W-:Y:S01]  /*64d0*/  IMAD.U32 R4, RZ, RZ, UR8 ;  /* 0x00000008ff047e24 */ /* 0x000fe2000f8e00ff */
[----:B-----5:R-:W-:Y:S01]  /*64e0*/  MOV R7, UR7 ;  /* 0x0000000700077c02 */ /* 0x020fe20008000f00 */
[----:B------:R-:W-:Y:S01]  /*64f0*/  IMAD.U32 R6, RZ, RZ, UR6 ;  /* 0x00000006ff067e24 */ /* 0x000fe2000f8e00ff */
[----:B--2---:R-:W-:Y:S01]  /*6500*/  MOV R11, UR5 ;  /* 0x00000005000b7c02 */ /* 0x004fe20008000f00 */
[----:B------:R-:W-:Y:S02]  /*6510*/  IMAD.U32 R10, RZ, RZ, UR4 ;  /* 0x00000004ff0a7e24 */ /* 0x000fe4000f8e00ff */
[----:B------:R-:W-:Y:S07]  /*6520*/  LEPC R20, `(.L_x_113) ;  /* 0x000000001014794e */ /* 0x000fee0000000000 */
[----:B-1-3--:R-:W-:Y:S05]  /*6530*/  CALL.ABS.NOINC R2 ;  /* 0x0000000002007343 */ /* 0x00afea0003c00000 */
.L_x_113:
[----:B------:R-:W-:Y:S01]  /*6540*/  SHF.L.U32 R50, R56, 0x10, RZ ;  /* 0x0000001038327819 */ /* 0x000fe200000006ff */
[----:B------:R-:W-:Y:S05]  /*6550*/  WARPSYNC.ALL ;  /* 0x0000000000007948 */ /* 0x000fea0003800000 */
[----:B------:R-:W-:Y:S01]  /*6560*/  R2UR UR4, R48 ;  /* 0x00000000300472ca */ /* 0x000fe200000e0000 */
[----:B------:R-:W-:Y:S01]  /*6570*/  BSSY.RECONVERGENT B0, `(.L_x_114) ;  /* 0x0000088000007945 */ /* 0x000fe20003800200 */
[----:B------:R-:W-:Y:S02]  /*6580*/  LOP3.LUT R51, R56, 0xffff0000, RZ, 0xc0, !PT ;  /* 0xffff000038337812 */ /* 0x000fe400078ec0ff */
[----:B------:R-:W-:Y:S02]  /*6590*/  SHF.L.U32 R52, R57, 0x10, RZ ;  /* 0x0000001039347819 */ /* 0x000fe400000006ff */
[----:B------:R-:W-:Y:S07]  /*65a0*/  ISETP.NE.AND P0, PT, R102, RZ, PT ;  /* 0x000000ff6600720c */ /* 0x000fee0003f05270 */
[----:B------:R-:W1:Y:S02]  /*65b0*/  LDTM.x32 R4, tmem[UR4] ;  /* 0x00000004000479ee */ /* 0x000e6400082c0000 */
[C---:B-12---:R-:W-:Y:S01]  /*65c0*/  FMUL R0, R47.reuse, R4 ;  /* 0x000000042f007220 */ /* 0x046fe20000400000 */
[C---:B------:R-:W-:Y:S01]  /*65d0*/  FMUL R2, R47.reuse, R5 ;  /* 0x000000052f027220 */ /* 0x040fe20000400000 */
[C---:B------:R-:W-:Y:S01]  /*65e0*/  FMUL R4, R47.reuse, R8 ;  /* 0x000000082f047220 */ /* 0x040fe20000400000 */
[C---:B------:R-:W-:Y:S01]  /*65f0*/  FMUL R3, R47.reuse, R6 ;  /* 0x000000062f037220 */ /* 0x040fe20000400000 */
[C---:B------:R-:W-:Y:S01]  /*6600*/  FMUL R5, R47.reuse, R9 ;  /* 0x000000092f057220 */ /* 0x040fe20000400000 */
[C---:B------:R-:W-:Y:S01]  /*6610*/  FMUL R8, R47.reuse, R12 ;  /* 0x0000000c2f087220 */ /* 0x040fe20000400000 */
[C---:B------:R-:W-:Y:S01]  /*6620*/  FMUL R6, R47.reuse, R10 ;  /* 0x0000000a2f067220 */ /* 0x040fe20000400000 */
[C---:B------:R-:W-:Y:S01]  /*6630*/  FMUL R9, R47.reuse, R13 ;  /* 0x0000000d2f097220 */ /* 0x040fe20000400000 */
[----:B------:R-:W-:Y:S01]  /*6640*/  FMUL R12, R47, R16 ;  /* 0x000000102f0c7220 */ /* 0x000fe20000400000 */
[----:B------:R-:W-:Y:S01]  /*6650*/  FFMA R0, R49, R50, R0 ;  /* 0x0000003231007223 */ /* 0x000fe20000000000 */
[C---:B------:R-:W-:Y:S01]  /*6660*/  FMUL R10, R47.reuse, R14 ;  /* 0x0000000e2f0a7220 */ /* 0x040fe20000400000 */
[C---:B------:R-:W-:Y:S01]  /*6670*/  FMUL R13, R47.reuse, R17 ;  /* 0x000000112f0d7220 */ /* 0x040fe20000400000 */
[----:B------:R-:W-:Y:S01]  /*6680*/  FMUL R16, R47, R20 ;  /* 0x000000142f107220 */ /* 0x000fe20000400000 */
[----:B------:R-:W-:Y:S01]  /*6690*/  FFMA R2, R49, R51, R2 ;  /* 0x0000003331027223 */ /* 0x000fe20000000002 */
[C---:B------:R-:W-:Y:S01]  /*66a0*/  FMUL R14, R47.reuse, R18 ;  /* 0x000000122f0e7220 */ /* 0x040fe20000400000 */
        /* <DEDUP_REMOVED lines=8> */
[----:B------:R-:W-:Y:S01]  /*6730*/  LOP3.LUT R32, R57, 0xffff0000, RZ, 0xc0, !PT ;  /* 0xffff000039207812 */ /* 0x000fe200078ec0ff */
[C---:B------:R-:W-:Y:S01]  /*6740*/  FMUL R26, R47.reuse, R30 ;  /* 0x0000001e2f1a7220 */ /* 0x040fe20000400000 */
[----:B------:R-:W-:Y:S01]  /*6750*/  FMUL R29, R47, R33 ;  /* 0x000000212f1d7220 */ /* 0x000fe20000400000 */
[----:B------:R-:W-:Y:S01]  /*6760*/  SHF.L.U32 R33, R58, 0x10, RZ ;  /* 0x000000103a217819 */ /* 0x000fe200000006ff */
[----:B------:R-:W-:Y:S01]  /*6770*/  FFMA R3, R49, R52, R3 ;  /* 0x0000003431037223 */ /* 0x000fe20000000003 */
[----:B------:R-:W-:Y:S01]  /*6780*/  F2FP.BF16.F32.PACK_AB R52, R2, R0 ;  /* 0x000000000234723e */ /* 0x000fe200000010ff */
[----:B------:R-:W-:Y:S01]  /*6790*/  FMUL R7, R47, R7 ;  /* 0x000000072f077220 */ /* 0x000fe20000400000 */
[----:B------:R-:W-:Y:S01]  /*67a0*/  SHF.L.U32 R0, R59, 0x10, RZ ;  /* 0x000000103b007819 */ /* 0x000fe200000006ff */
[----:B------:R-:W-:Y:S01]  /*67b0*/  FMUL R30, R47, R34 ;  /* 0x000000222f1e7220 */ /* 0x000fe20000400000 */
[----:B------:R-:W-:Y:S01]  /*67c0*/  LOP3.LUT R34, R58, 0xffff0000, RZ, 0xc0, !PT ;  /* 0xffff00003a227812 */ /* 0x000fe200078ec0ff */
[----:B------:R-:W-:Y:S01]  /*67d0*/  FFMA R7, R49, R32, R7 ;  /* 0x0000002031077223 */ /* 0x000fe20000000007 */
[----:B------:R-:W-:Y:S01]  /*67e0*/  LOP3.LUT R2, R59, 0xffff0000, RZ, 0xc0, !PT ;  /* 0xffff00003b027812 */ /* 0x000fe200078ec0ff */
[----:B------:R-:W-:Y:S01]  /*67f0*/  FFMA R4, R49, R33, R4 ;  /* 0x0000002131047223 */ /* 0x000fe20000000004 */
[----:B------:R-:W-:Y:S01]  /*6800*/  FMUL R11, R47, R11 ;  /* 0x0000000b2f0b7220 */ /* 0x000fe20000400000 */
[----:B------:R-:W-:Y:S01]  /*6810*/  FFMA R5, R49, R34, R5 ;  /* 0x0000002231057223 */ /* 0x000fe20000000005 */
[----:B------:R-:W-:Y:S01]  /*6820*/  F2FP.BF16.F32.PACK_AB R53, R7, R3 ;  /* 0x000000030735723e */ /* 0x000fe200000010ff */
[C---:B------:R-:W-:Y:S01]  /*6830*/  FFMA R6, R49.reuse, R0, R6 ;  /* 0x0000000031067223 */ /* 0x040fe20000000006 */
[C---:B------:R-:W-:Y:S01]  /*6840*/  SHF.L.U32 R0, R60.reuse, 0x10, RZ ;  /* 0x000000103c007819 */ /* 0x040fe200000006ff */
[----:B------:R-:W-:Y:S01]  /*6850*/  FFMA R11, R49, R2, R11 ;  /* 0x00000002310b7223 */ /* 0x000fe2000000000b */
[----:B------:R-:W-:Y:S01]  /*6860*/  LOP3.LUT R2, R60, 0xffff0000, RZ, 0xc0, !PT ;  /* 0xffff00003c027812 */ /* 0x000fe200078ec0ff */
[----:B------:R-:W-:Y:S01]  /*6870*/  FMUL R15, R47, R15 ;  /* 0x0000000f2f0f7220 */ /* 0x000fe20000400000 */
[----:B------:R-:W-:Y:S01]  /*6880*/  SHF.L.U32 R3, R61, 0x10, RZ ;  /* 0x000000103d037819 */ /* 0x000fe200000006ff */
[----:B------:R-:W-:Y:S01]  /*6890*/  FFMA R8, R49, R0, R8 ;  /* 0x0000000031087223 */ /* 0x000fe20000000008 */
[----:B------:R-:W-:Y:S01]  /*68a0*/  LOP3.LUT R0, R61, 0xffff0000, RZ, 0xc0, !PT ;  /* 0xffff00003d007812 */ /* 0x000fe200078ec0ff */
[C---:B------:R-:W-:Y:S01]  /*68b0*/  FFMA R9, R49.reuse, R2, R9 ;  /* 0x0000000231097223 */ /* 0x040fe20000000009 */
[C---:B------:R-:W-:Y:S01]  /*68c0*/  SHF.L.U32 R2, R62.reuse, 0x10, RZ ;  /* 0x000000103e027819 */ /* 0x040fe200000006ff */
[----:B------:R-:W-:Y:S01]  /*68d0*/  FFMA R10, R49, R3, R10 ;  /* 0x00000003310a7223 */ /* 0x000fe2000000000a */
[----:B------:R-:W-:Y:S01]  /*68e0*/  SHF.L.U32 R3, R63, 0x10, RZ ;  /* 0x000000103f037819 */ /* 0x000fe200000006ff */
[C---:B------:R-:W-:Y:S01]  /*68f0*/  FFMA R15, R49.reuse, R0, R15 ;  /* 0x00000000310f7223 */ /* 0x040fe2000000000f */
[----:B------:R-:W-:Y:S01]  /*6900*/  LOP3.LUT R0, R62, 0xffff0000, RZ, 0xc0, !PT ;  /* 0xffff00003e007812 */ /* 0x000fe200078ec0ff */
[----:B------:R-:W-:Y:S01]  /*6910*/  FFMA R12, R49, R2, R12 ;  /* 0x00000002310c7223 */ /* 0x000fe2000000000c */
[C---:B------:R-:W-:Y:S01]  /*6920*/  SHF.L.U32 R2, R68.reuse, 0x10, RZ ;  /* 0x0000001044027819 */ /* 0x040fe200000006ff */
[----:B------:R-:W-:Y:S01]  /*6930*/  FMUL R19, R47, R19 ;  /* 0x000000132f137220 */ /* 0x000fe20000400000 */
[----:B------:R-:W-:Y:S01]  /*6940*/  F2FP.BF16.F32.PACK_AB R54, R5, R4 ;  /* 0x000000040536723e */ /* 0x000fe200000010ff */
[----:B------:R-:W-:Y:S01]  /*6950*/  FFMA R13, R49, R0, R13 ;  /* 0x00000000310d7223 */ /* 0x000fe2000000000d */
[----:B------:R-:W-:Y:S01]  /*6960*/  LOP3.LUT R0, R63, 0xffff0000, RZ, 0xc0, !PT ;  /* 0xffff00003f007812 */ /* 0x000fe200078ec0ff */
[----:B------:R-:W-:Y:S01]  /*6970*/  FFMA R14, R49, R3, R14 ;  /* 0x00000003310e7223 */ /* 0x000fe2000000000e */
[----:B------:R-:W-:Y:S01]  /*6980*/  LOP3.LUT R3, R68, 0xffff0000, RZ, 0xc0, !PT ;  /* 0xffff000044037812 */ /* 0x000fe200078ec0ff */
[----:B------:R-:W-:Y:S01]  /*6990*/  FMUL R23, R47, R23 ;  /* 0x000000172f177220 */ /* 0x000fe20000400000 */
[----:B------:R-:W-:Y:S01]  /*69a0*/  F2FP.BF16.F32.PACK_AB R55, R11, R6 ;  /* 0x000000060b37723e */ /* 0x000fe200000010ff */
[----:B------:R-:W-:Y:S01]  /*69b0*/  FFMA R19, R49, R0, R19 ;  /* 0x0000000031137223 */ /* 0x000fe20000000013 */
[----:B------:R-:W-:Y:S01]  /*69c0*/  SHF.L.U32 R0, R69, 0x10, RZ ;  /* 0x0000001045007819 */ /* 0x000fe200000006ff */
[----:B------:R-:W-:Y:S01]  /*69d0*/  FFMA R16, R49, R2, R16 ;  /* 0x0000000231107223 */ /* 0x000fe20000000010 */
[----:B------:R-:W-:Y:S01]  /*69e0*/  LOP3.LUT R2, R69, 0xffff0000, RZ, 0xc0, !PT ;  /* 0xffff000045027812 */ /* 0x000fe200078ec0ff */
[----:B------:R-:W-:Y:S01]  /*69f0*/  FFMA R17, R49, R3, R17 ;  /* 0x0000000331117223 */ /* 0x000fe20000000011 */
[----:B------:R-:W-:Y:S01]  /*6a00*/  SHF.L.U32 R3, R71, 0x10, RZ ;  /* 0x0000001047037819 */ /* 0x000fe200000006ff */
[----:B------:R-:W-:Y:S01]  /*6a10*/  FFMA R18, R49, R0, R18 ;  /* 0x0000000031127223 */ /* 0x000fe20000000012 */
[C---:B------:R-:W-:Y:S01]  /*6a20*/  SHF.L.U32 R0, R70.reuse, 0x10, RZ ;  /* 0x0000001046007819 */ /* 0x040fe200000006ff */
[----:B------:R1:W-:Y:S01]  /*6a30*/  STS.128 [R100], R52 ;  /* 0x0000003464007388 */ /* 0x0003e20000000c00 */
[----:B------:R-:W-:Y:S01]  /*6a40*/  F2FP.BF16.F32.PACK_AB R8, R9, R8 ;  /* 0x000000080908723e */ /* 0x000fe200000010ff */
[C---:B------:R-:W-:Y:S01]  /*6a50*/  FFMA R23, R49.reuse, R2, R23 ;  /* 0x0000000231177223 */ /* 0x040fe20000000017 */
[----:B------:R-:W-:Y:S01]  /*6a60*/  LOP3.LUT R2, R70, 0xffff0000, RZ, 0xc0, !PT ;  /* 0xffff000046027812 */ /* 0x000fe200078ec0ff */
[----:B------:R-:W-:Y:S01]  /*6a70*/  FFMA R20, R49, R0, R20 ;  /* 0x0000000031147223 */ /* 0x000fe20000000014 */
[----:B------:R-:W-:Y:S01]  /*6a80*/  LOP3.LUT R0, R71, 0xffff0000, RZ, 0xc0, !PT ;  /* 0xffff000047007812 */ /* 0x000fe200078ec0ff */
[----:B------:R-:W-:Y:S01]  /*6a90*/  FMUL R27, R47, R27 ;  /* 0x0000001b2f1b7220 */ /* 0x000fe20000400000 */
[----:B------:R-:W-:Y:S01]  /*6aa0*/  F2FP.BF16.F32.PACK_AB R9, R15, R10 ;  /* 0x0000000a0f09723e */ /* 0x000fe200000010ff */
[C---:B------:R-:W-:Y:S01]  /*6ab0*/  FFMA R21, R49.reuse, R2, R21 ;  /* 0x0000000231157223 */ /* 0x040fe20000000015 */
[C---:B------:R-:W-:Y:S01]  /*6ac0*/  FFMA R22, R49.reuse, R3, R22 ;  /* 0x0000000331167223 */ /* 0x040fe20000000016 */
[----:B------:R-:W-:Y:S01]  /*6ad0*/  FFMA R27, R49, R0, R27 ;  /* 0x00000000311b7223 */ /* 0x000fe2000000001b */
[C---:B------:R-:W-:Y:S01]  /*6ae0*/  SHF.L.U32 R2, R76.reuse, 0x10, RZ ;  /* 0x000000104c027819 */ /* 0x040fe200000006ff */
[C---:B------:R-:W-:Y:S01]  /*6af0*/  FMUL R31, R47.reuse, R31 ;  /* 0x0000001f2f1f7220 */ /* 0x040fe20000400000 */
[----:B------:R-:W-:Y:S01]  /*6b00*/  LOP3.LUT R0, R76, 0xffff0000, RZ, 0xc0, !PT ;  /* 0xffff00004c007812 */ /* 0x000fe200078ec0ff */
[----:B------:R-:W-:Y:S01]  /*6b10*/  FMUL R35, R47, R35 ;  /* 0x000000232f237220 */ /* 0x000fe20000400000 */
[----:B------:R-:W-:Y:S01]  /*6b20*/  SHF.L.U32 R3, R77, 0x10, RZ ;  /* 0x000000104d037819 */ /* 0x000fe200000006ff */
[----:B------:R-:W-:Y:S01]  /*6b30*/  FFMA R24, R49, R2, R24 ;  /* 0x0000000231187223 */ /* 0x000fe20000000018 */
[----:B------:R-:W-:Y:S01]  /*6b40*/  F2FP.BF16.F32.PACK_AB R10, R13, R12 ;  /* 0x0000000c0d0a723e */ /* 0x000fe200000010ff */
[----:B------:R-:W-:Y:S01]  /*6b50*/  FFMA R25, R49, R0, R25 ;  /* 0x0000000031197223 */ /* 0x000fe20000000019 */
[----:B------:R-:W-:Y:S01]  /*6b60*/  F2FP.BF16.F32.PACK_AB R11, R19, R14 ;  /* 0x0000000e130b723e */ /* 0x000fe200000010ff */
[----:B------:R-:W-:Y:S01]  /*6b70*/  FFMA R26, R49, R3, R26 ;  /* 0x00000003311a7223 */ /* 0x000fe2000000001a */
[----:B------:R-:W-:Y:S02]  /*6b80*/  LOP3.LUT R0, R77, 0xffff0000, RZ, 0xc0, !PT ;  /* 0xffff00004d007812 */ /* 0x000fe400078ec0ff */
[C---:B------:R-:W-:Y:S01]  /*6b90*/  SHF.L.U32 R2, R78.reuse, 0x10, RZ ;  /* 0x000000104e027819 */ /* 0x040fe200000006ff */
[----:B------:R1:W-:Y:S01]  /*6ba0*/  STS.128 [R99+0x10], R8 ;  /* 0x0000100863007388 */ /* 0x0003e20000000c00 */
[----:B------:R-:W-:Y:S01]  /*6bb0*/  LOP3.LUT R3, R78, 0xffff0000, RZ, 0xc0, !PT ;  /* 0xffff00004e037812 */ /* 0x000fe200078ec0ff */
[----:B------:R-:W-:Y:S01]  /*6bc0*/  FFMA R31, R49, R0, R31 ;  /* 0x00000000311f7223 */ /* 0x000fe2000000001f */
[----:B------:R-:W-:Y:S01]  /*6bd0*/  SHF.L.U32 R4, R79, 0x10, RZ ;  /* 0x000000104f047819 */ /* 0x000fe200000006ff */
[----:B------:R-:W-:Y:S01]  /*6be0*/  FFMA R28, R49, R2, R28 ;  /* 0x00000002311c7223 */ /* 0x000fe2000000001c */
[----:B------:R-:W-:Y:S01]  /*6bf0*/  F2FP.BF16.F32.PACK_AB R16, R17, R16 ;  /* 0x000000101110723e */ /* 0x000fe200000010ff */
[----:B------:R-:W-:Y:S01]  /*6c00*/  FFMA R29, R49, R3, R29 ;  /* 0x00000003311d7223 */ /* 0x000fe2000000001d */
[----:B------:R-:W-:Y:S01]  /*6c10*/  LOP3.LUT R5, R79, 0xffff0000, RZ, 0xc0, !PT ;  /* 0xffff00004f057812 */ /* 0x000fe200078ec0ff */
[----:B------:R-:W-:Y:S01]  /*6c20*/  FFMA R30, R49, R4, R30 ;  /* 0x00000004311e7223 */ /* 0x000fe2000000001e */
[----:B------:R-:W-:Y:S02]  /*6c30*/  F2FP.BF16.F32.PACK_AB R17, R23, R18 ;  /* 0x000000121711723e */ /* 0x000fe400000010ff */
[----:B------:R-:W-:Y:S01]  /*6c40*/  F2FP.BF16.F32.PACK_AB R18, R21, R20 ;  /* 0x000000141512723e */ /* 0x000fe200000010ff */
[----:B------:R-:W-:Y:S01]  /*6c50*/  FFMA R35, R49, R5, R35 ;  /* 0x0000000531237223 */ /* 0x000fe20000000023 */
[----:B------:R-:W-:Y:S02]  /*6c60*/  F2FP.BF16.F32.PACK_AB R19, R27, R22 ;  /* 0x000000161b13723e */ /* 0x000fe400000010ff */
[----:B------:R-:W-:Y:S02]  /*6c70*/  F2FP.BF16.F32.PACK_AB R24, R25, R24 ;  /* 0x000000181918723e */ /* 0x000fe400000010ff */
[----:B------:R-:W-:Y:S01]  /*6c80*/  F2FP.BF16.F32.PACK_AB R25, R31, R26 ;  /* 0x0000001a1f19723e */ /* 0x000fe200000010ff */
[----:B------:R1:W-:Y:S01]  /*6c90*/  STS.128 [R98+0x20], R16 ;  /* 0x0000201062007388 */ /* 0x0003e20000000c00 */
[----:B------:R-:W-:Y:S02]  /*6ca0*/  F2FP.BF16.F32.PACK_AB R26, R29, R28 ;  /* 0x0000001c1d1a723e */ /* 0x000fe400000010ff */
[----:B------:R-:W-:Y:S05]  /*6cb0*/  F2FP.BF16.F32.PACK_AB R27, R35, R30 ;  /* 0x0000001e231b723e */ /* 0x000fea00000010ff */
[----:B------:R1:W-:Y:S01]  /*6cc0*/  STS.128 [R106+0x30], R24 ;  /* 0x000030186a007388 */ /* 0x0003e20000000c00 */
[----:B------:R-:W-:Y:S01]  /*6cd0*/  @!PT LDS RZ, [RZ] ;  /* 0x00000000fffff984 */ /* 0x000fe20000000800 */
[----:B------:R-:W-:Y:S01]  /*6ce0*/  @!PT LDS RZ, [RZ] ;  /* 0x00000000fffff984 */ /* 0x000fe20000000800 */
[----:B------:R-:W-:Y:S01]  /*6cf0*/  @!PT LDS RZ, [RZ] ;  /* 0x00000000fffff984 */ /* 0x000fe20000000800 */
[----:B------:R-:W-:Y:S01]  /*6d00*/  @!PT LDS RZ, [RZ] ;  /* 0x00000000fffff984 */ /* 0x000fe20000000800 */
[----:B------:R2:W-:Y:S07]  /*6d10*/  MEMBAR.ALL.CTA ;  /* 0x0000000000007992 */ /* 0x0005ee0000008000 */
[----:B--2---:R-:W2:Y:S02]  /*6d20*/  FENCE.VIEW.ASYNC.S ;  /* 0x00000000000073c6 */ /* 0x004ea40000000000 */
[----:B--2---:R-:W-:Y:S06]  /*6d30*/  BAR.SYNC.DEFER_BLOCKING 0x1, 0x80 ;  /* 0x0042000000007b1d */ /* 0x004fec0000010000 */
[----:B------:R-:W-:Y:S05]  /*6d40*/  @P0 BRA `(.L_x_115) ;  /* 0x0000000000280947 */ /* 0x000fea0003800000 */
[----:B------:R-:W-:Y:S02]  /*6d50*/  UIADD3 UR4, UPT, UPT, UR49, 0x200, URZ ;  /* 0x0000020031047890 */ /* 0x000fe4000fffe0ff */
[----:B------:R-:W-:Y:S01]  /*6d60*/  UIADD3 UR6, UP0, UPT, UR52, 0xa80, URZ ;  /* 0x00000a8034067890 */ /* 0x000fe2000ff1e0ff */
[----:B------:R-:W-:Y:S03]  /*6d70*/  UMOV UR43, UR36 ;  /* 0x00000024002b7c82 */ /* 0x000fe60008000000 */
[----:B------:R-:W-:Y:S01]  /*6d80*/  MOV R93, UR4 ;  /* 0x00000004005d7c02 */ /* 0x000fe20008000f00 */
[----:B------:R-:W-:Y:S03]  /*6d90*/  UIADD3.X UR7, UPT, UPT, URZ, UR53, URZ, UP0, !UPT ;  /* 0x00000035ff077290 */ /* 0x000fe600087fe4ff */
[----:B------:R-:W-:Y:S11]  /*6da0*/  R2UR UR40, R93 ;  /* 0x000000005d2872ca */ /* 0x000ff600000e0000 */
[----:B------:R-:W-:Y:S02]  /*6db0*/  @!UPT UIADD3 URZ, UPT, UPT, URZ, URZ, URZ ;  /* 0x000000fffffff290 */ /* 0x000fe4000fffe0ff */
[----:B------:R2:W-:Y:S01]  /*6dc0*/  UTMASTG.3D [UR40], [UR6] ;  /* 0x00000028060073b5 */ /* 0x0005e20008010000 */
[----:B------:R0:W-:Y:S01]  /*6dd0*/  UTMACMDFLUSH ;  /* 0x00000000000079b7 */ /* 0x0001e20000000000 */
[----:B--2---:R-:W-:Y:S04]  /*6de0*/  DEPBAR.LE SB0, 0x1 ;  /* 0x000080400000791a */ /* 0x004fe80000000000 */
.L_x_115:
[----:B------:R-:W-:Y:S05]  /*6df0*/  BSYNC.RECONVERGENT B0 ;  /* 0x0000000000007941 */ /* 0x000fea0003800200 */
.L_x_114:
[----:B------:R-:W-:Y:S01]  /*6e00*/  BAR.SYNC.DEFER_BLOCKING 0x1, 0x80 ;  /* 0x0042000000007b1d */ /* 0x000fe20000010000 */
[----:B------:R-:W-:Y:S01]  /*6e10*/  ISETP.NE.AND P1, PT, R107, RZ, PT ;  /* 0x000000ff6b00720c */ /* 0x000fe20003f25270 */
[----:B------:R-:W-:Y:S01]  /*6e20*/  UISETP.NE.AND UP0, UPT, UR50, URZ, UPT ;  /* 0x000000ff3200728c */ /* 0x000fe2000bf05270 */
[----:B------:R-:W-:Y:S11]  /*6e30*/  LEA R2, R65, UR49, 0x3 ;  /* 0x0000003141027c11 */ /* 0x000ff6000f8e18ff */
[----:B------:R-:W-:Y:S01]  /*6e40*/  @P1 SHF.L.U32 R3, R97, 0x1f, RZ ;  /* 0x0000001f61031819 */ /* 0x000fe200000006ff */
[----:B------:R-:W-:Y:S06]  /*6e50*/  BRA.U !UP0, `(.L_x_116) ;  /* 0x0000000108247547 */ /* 0x000fec000b800000 */
[----:B------:R-:W-:Y:S01]  /*6e60*/  IMAD.U32 R4, RZ, RZ, UR51 ;  /* 0x00000033ff047e24 */ /* 0x000fe2000f8e00ff */
[----:B------:R-:W-:Y:S01]  /*6e70*/  MOV R0, UR37 ;  /* 0x0000002500007c02 */ /* 0x000fe20008000f00 */
[----:B------:R-:W-:Y:S03]  /*6e80*/  UIADD3 UR51, UPT, UPT, UR51, 0x1, URZ ;  /* 0x0000000133337890 */ /* 0x000fe6000fffe0ff */
[----:B------:R-:W-:Y:S01]  /*6e90*/  @P1 LEA R4, R4, UR49, 0x3 ;  /* 0x0000003104041c11 */ /* 0x000fe2000f8e18ff */
[----:B------:R-:W-:Y:S04]  /*6ea0*/  UISETP.NE.AND UP0, UPT, UR51, 0x4, UPT ;  /* 0x000000043300788c */ /* 0x000fe8000bf05270 */
[----:B------:R-:W-:Y:S01]  /*6eb0*/  @P1 VIADD R4, R4, 0xc0 ;  /* 0x000000c004041836 */ /* 0x000fe20000000000 */
[----:B------:R-:W-:Y:S04]  /*6ec0*/  USEL UR51, UR51, URZ, UP0 ;  /* 0x000000ff33337287 */ /* 0x000fe80008000000 */
[----:B------:R-:W-:Y:S04]  /*6ed0*/  @P1 PRMT R0, R0, 0x654, R4 ;  /* 0x0000065400001816 */ /* 0x000fe80000000004 */
[----:B------:R2:W-:Y:S04]  /*6ee0*/  @P1 SYNCS.ARRIVE.TRANS64.RED.A1T0 RZ, [R0+URZ], RZ ;  /* 0x000000ff00ff19a7 */ /* 0x0005e800081004ff */
.L_x_116:
[----:B------:R-:W4:Y:S01]  /*6ef0*/  @P1 SYNCS.PHASECHK.TRANS64.TRYWAIT P0, [R2+URZ+0xa0], R3 ;  /* 0x0000a003020015a7 */ /* 0x000f2200080011ff */
[----:B------:R-:W-:Y:S01]  /*6f00*/  BSSY B1, `(.L_x_117) ;  /* 0x0000016000017945 */ /* 0x000fe20003800000 */
[----:B----4-:R-:W-:Y:S03]  /*6f10*/  @P1 SEL R66, RZ, 0x1, !P0 ;  /* 0x00000001ff421807 */ /* 0x010fe60004000000 */
[----:B------:R-:W-:Y:S05]  /*6f20*/  @!P1 BRA `(.L_x_118) ;  /* 0x00000000004c9947 */ /* 0x000fea0003800000 */
[----:B------:R-:W-:Y:S01]  /*6f30*/  ISETP.NE.AND P0, PT, R66, RZ, PT ;  /* 0x000000ff4200720c */ /* 0x000fe20003f05270 */
[----:B------:R-:W-:Y:S01]  /*6f40*/  BSSY B0, `(.L_x_119) ;  /* 0x000000b000007945 */ /* 0x000fe20003800000 */
[----:B------:R-:W-:Y:S11]  /*6f50*/  ISETP.NE.AND P1, PT, R67, RZ, PT ;  /* 0x000000ff4300720c */ /* 0x000ff60003f25270 */
[----:B------:R-:W-:Y:S02]  /*6f60*/  @!UPT UIADD3 URZ, UPT, UPT, URZ, URZ, URZ ;  /* 0x000000fffffff290 */ /* 0x000fe4000fffe0ff */
[C---:B------:R-:W-:Y:S01]  /*6f70*/  @P1 IMAD R6, R65.reuse, 0x2000, R100 ;  /* 0x0000200041061824 */ /* 0x040fe200078e0264 */
[C---:B------:R-:W-:Y:S01]  /*6f80*/  @P1 LEA R4, R65.reuse, R98, 0xd ;  /* 0x0000006241041211 */ /* 0x040fe200078e68ff */
[C---:B------:R-:W-:Y:S02]  /*6f90*/  @P1 IMAD R5, R65.reuse, 0x2000, R99 ;  /* 0x0000200041051824 */ /* 0x040fe400078e0263 */
[----:B------:R-:W-:Y:S01]  /*6fa0*/  @P1 IMAD R3, R65, 0x2000, R106 ;  /* 0x0000200041031824 */ /* 0x000fe200078e026a */
[----:B------:R-:W-:Y:S06]  /*6fb0*/  @P0 BRA `(.L_x_120) ;  /* 0x00000000000c0947 */ /* 0x000fec0003800000 */
[----:B--2---:R-:W-:Y:S04]  /*6fc0*/  SHF.L.U32 R0, R97, 0x1f, RZ ;  /* 0x0000001f61007819 */ /* 0x004fe800000006ff */
[----:B------:R-:W2:Y:S02]  /*6fd0*/  SYNCS.PHASECHK.TRANS64.TRYWAIT P0, [R2+URZ+0xa0], R0 ;  /* 0x0000a000020075a7 */ /* 0x000ea400080011ff */
[----:B--2---:R-:W-:Y:S05]  /*6fe0*/  @!P0 BRA `(.L_x_121) ;  /* 0x0000003000cc8947 */ /* 0x004fea0003800000 */
.L_x_120:
[----:B------:R-:W-:Y:S05]  /*6ff0*/  BSYNC B0 ;  /* 0x0000000000007941 */ /* 0x000fea0003800000 */
.L_x_119:
[----:B------:R-:W-:Y:S02]  /*7000*/  ISETP.NE.AND P0, PT, R67, RZ, PT ;  /* 0x000000ff4300720c */ /* 0x000fe40003f05270 */
[----:B------:R-:W-:Y:S11]  /*7010*/  IADD3 R65, PT, PT, R65, 0x1, RZ ;  /* 0x0000000141417810 */ /* 0x000ff60007ffe0ff */
[----:B------:R4:W1:Y:S04]  /*7020*/  @P0 LDS.128 R56, [R6] ;  /* 0x0000000006380984 */ /* 0x0008680000000c00 */
[----:B------:R4:W1:Y:S04]  /*7030*/  @P0 LDS.128 R60, [R5+0x10] ;  /* 0x00001000053c0984 */ /* 0x0008680000000c00 */
[----:B------:R4:W1:Y:S04]  /*7040*/  @P0 LDS.128 R68, [R4+0x20] ;  /* 0x0000200004440984 */ /* 0x0008680000000c00 */
[----:B------:R4:W1:Y:S02]  /*7050*/  @P0 LDS.128 R76, [R3+0x30] ;  /* 0x00003000034c0984 */ /* 0x0008640000000c00 */
.L_x_118:
[----:B------:R-:W-:Y:S05]  /*7060*/  BSYNC B1 ;  /* 0x0000000000017941 */ /* 0x000fea0003800000 */
.L_x_117:
[----:B--2---:R-:W-:Y:S05]  /*7070*/  VIADD R0, R48, 0x20 ;  /* 0x0000002030007836 */ /* 0x004fea0000000000 */
[----:B------:R-:W-:Y:S04]  /*7080*/  SHF.R.U32.HI R0, RZ, 0x15, R0 ;  /* 0x00000015ff007819 */ /* 0x000fe80000011600 */
[----:B------:R-:W-:Y:S11]  /*7090*/  LOP3.LUT P0, RZ, R0, 0x3, R92, 0x48, !PT ;  /* 0x0000000300ff7812 */ /* 0x000ff6000780485c */
[----:B------:R-:W-:Y:S02]  /*70a0*/  @!UPT UIADD3 URZ, UPT, UPT, URZ, URZ, URZ ;  /* 0x000000fffffff290 */ /* 0x000fe4000fffe0ff */
[----:B------:R-:W-:Y:S05]  /*70b0*/  @!P0 BRA `(.L_x_122) ;  /* 0x0000000000408947 */ /* 0x000fea0003800000 */
[----:B------:R-:W2:Y:S01]  /*70c0*/  LDCU.64 UR8, c[0x4][0x70] ;  /* 0x01000e00ff0877ac */ /* 0x000ea20008000a00 */
[----:B----4-:R-:W-:Y:S01]  /*70d0*/  MOV R3, 0x0 ;  /* 0x0000000000037802 */ /* 0x010fe20000000f00 */
[----:B------:R-:W-:Y:S02]  /*70e0*/  HFMA2 R12, -RZ, RZ, 0, 5.9604644775390625e-08 ;  /* 0x00000001ff0c7431 */ /* 0x000fe400000001ff */
[----:B-1----:R-:W-:Y:S02]  /*70f0*/  IMAD.MOV.U32 R8, RZ, RZ, 0x192 ;  /* 0x00000192ff087424 */ /* 0x002fe400078e00ff */
[----:B------:R-:W-:Y:S01]  /*7100*/  IMAD.MOV.U32 R13, RZ, RZ, RZ ;  /* 0x000000ffff0d7224 */ /* 0x000fe200078e00ff */
[----:B------:R-:W1:Y:S01]  /*7110*/  LDCU.64 UR6, c[0x4][0x78] ;  /* 0x01000f00ff0677ac */ /* 0x000e620008000a00 */
[----:B------:R-:W4:Y:S01]  /*7120*/  LDC.64 R2, c[0x4][R3] ;  /* 0x0100000003027b82 */ /* 0x000f220000000a00 */
[----:B------:R-:W5:Y:S01]  /*7130*/  LDCU.64 UR4, c[0x4][0x10] ;  /* 0x01000200ff0477ac */ /* 0x000f620008000a00 */
[----:B--2---:R-:W-:Y:S01]  /*7140*/  MOV R5, UR9 ;  /* 0x0000000900057c02 */ /* 0x004fe20008000f00 */
[----:B------:R-:W-:Y:S01]  /*7150*/  IMAD.U32 R4, RZ, RZ, UR8 ;  /* 0x00000008ff047e24 */ /* 0x000fe2000f8e00ff */
[----:B-1----:R-:W-:Y:S01]  /*7160*/  MOV R7, UR7 ;  /* 0x0000000700077c02 */ /* 0x002fe20008000f00 */
[----:B------:R-:W-:Y:S01]  /*7170*/  IMAD.U32 R6, RZ, RZ, UR6 ;  /* 0x00000006ff067e24 */ /* 0x000fe2000f8e00ff */
[----:B-----5:R-:W-:Y:S01]  /*7180*/  MOV R11, UR5 ;  /* 0x00000005000b7c02 */ /* 0x020fe20008000f00 */
[----:B------:R-:W-:Y:S02]  /*7190*/  IMAD.U32 R10, RZ, RZ, UR4 ;  /* 0x00000004ff0a7e24 */ /* 0x000fe4000f8e00ff */
[----:B------:R-:W-:Y:S07]  /*71a0*/  LEPC R20, `(.L_x_122) ;  /* 0x000000001014794e */ /* 0x000fee0000000000 */
[----:B---34-:R-:W-:Y:S05]  /*71b0*/  CALL.ABS.NOINC R2 ;  /* 0x0000000002007343 */ /* 0x018fea0003c00000 */
.L_x_122:
[----:B------:R-:W-:Y:S01]  /*71c0*/  ISETP.NE.AND P6, PT, R107, RZ, PT ;  /* 0x000000ff6b00720c */ /* 0x000fe20003fc5270 */
[----:B------:R-:W-:Y:S05]  /*71d0*/  WARPSYNC.ALL ;  /* 0x0000000000007948 */ /* 0x000fea0003800000 */
[----:B------:R-:W-:Y:S01]  /*71e0*/  R2UR UR4, R48 ;  /* 0x00000000300472ca */ /* 0x000fe200000e0000 */
[----:B------:R-:W-:Y:S01]  /*71f0*/  BSSY.RECONVERGENT B0, `(.L_x_123) ;  /* 0x000008f000007945 */ /* 0x000fe20003800200 */
[----:B------:R-:W-:Y:S02]  /*7200*/  MOV R50, UR51 ;  /* 0x0000003300327c02 */ /* 0x000fe40008000f00 */
[----:B-1--4-:R-:W-:Y:S02]  /*7210*/  SHF.L.U32 R3, R56, 0x10, RZ ;  /* 0x0000001038037819 */ /* 0x012fe400000006ff */
[----:B------:R-:W-:Y:S02]  /*7220*/  MOV R72, UR37 ;  /* 0x0000002500487c02 */ /* 0x000fe40008000f00 */
[----:B------:R-:W-:Y:S02]  /*7230*/  @P6 LEA R50, R50, UR49, 0x3 ;  /* 0x0000003132326c11 */ /* 0x000fe4000f8e18ff */
[C---:B------:R-:W-:Y:S02]  /*7240*/  LOP3.LUT R51, R57.reuse, 0xffff0000, RZ, 0xc0, !PT ;  /* 0xffff000039337812 */ /* 0x040fe400078ec0ff */
[----:B------:R-:W-:Y:S01]  /*7250*/  @P6 IADD3 R50, PT, PT, R50, 0xc0, RZ ;  /* 0x000000c032326810 */ /* 0x000fe20007ffe0ff */
[----:B------:R-:W1:Y:S01]  /*7260*/  LDTM.x32 R4, tmem[UR4+0x20] ;  /* 0x00002004000479ee */ /* 0x000e6200082c0000 */
[----:B------:R-:W-:Y:S02]  /*7270*/  ISETP.NE.AND P0, PT, R102, RZ, PT ;  /* 0x000000ff6600720c */ /* 0x000fe40003f05270 */
[----:B------:R-:W-:Y:S02]  /*7280*/  @P6 PRMT R72, R72, 0x654, R50 ;  /* 0x0000065448486816 */ /* 0x000fe40000000032 */
[----:B------:R-:W-:Y:S01]  /*7290*/  SHF.L.U32 R50, R57, 0x10, RZ ;  /* 0x0000001039327819 */ /* 0x000fe200000006ff */
[C---:B-1----:R-:W-:Y:S01]  /*72a0*/  FMUL R0, R47.reuse, R4 ;  /* 0x000000042f007220 */ /* 0x042fe20000400000 */
[----:B------:R-:W-:Y:S01]  /*72b0*/  LOP3.LUT R4, R56, 0xffff0000, RZ, 0xc0, !PT ;  /* 0xffff000038047812 */ /* 0x000fe200078ec0ff */
[C---:B------:R-:W-:Y:S01]  /*72c0*/  FMUL R2, R47.reuse, R5 ;  /* 0x000000052f027220 */ /* 0x040fe20000400000 */
[----:B------:R-:W-:Y:S01]  /*72d0*/  FMUL R7, R47, R7 ;  /* 0x000000072f077220 */ /* 0x000fe20000400000 */
[----:B------:R-:W-:Y:S01]  /*72e0*/  FFMA R0, R49, R3, R0 ;  /* 0x0000000331007223 */ /* 0x000fe20000000000 */
[----:B------:R-:W-:Y:S01]  /*72f0*/  FMUL R3, R47, R6 ;  /* 0x000000062f037220 */ /* 0x000fe20000400000 */
[----:B------:R-:W-:Y:S01]  /*7300*/  FFMA R2, R49, R4, R2 ;  /* 0x0000000431027223 */ /* 0x000fe20000000002 */
[C---:B------:R-:W-:Y:S01]  /*7310*/  FMUL R4, R47.reuse, R8 ;  /* 0x000000082f047220 */ /* 0x040fe20000400000 */
[C---:B------:R-:W-:Y:S01]  /*7320*/  FMUL R8, R47.reuse, R12 ;  /* 0x0000000c2f087220 */ /* 0x040fe20000400000 */
[C---:B------:R-:W-:Y:S01]  /*7330*/  FMUL R12, R47.reuse, R16 ;  /* 0x000000102f0c7220 */ /* 0x040fe20000400000 */
[C---:B------:R-:W-:Y:S01]  /*7340*/  FMUL R16, R47.reuse, R20 ;  /* 0x000000142f107220 */ /* 0x040fe20000400000 */
[----:B------:R-:W-:Y:S01]  /*7350*/  F2FP.BF16.F32.PACK_AB R52, R2, R0 ;  /* 0x000000000234723e */ /* 0x000fe200000010ff */
[C---:B------:R-:W-:Y:S01]  /*7360*/  FMUL R20, R47.reuse, R24 ;  /* 0x000000182f147220 */ /* 0x040fe20000400000 */
[C---:B------:R-:W-:Y:S01]  /*7370*/  LOP3.LUT R0, R58.reuse, 0xffff0000, RZ, 0xc0, !PT ;  /* 0xffff00003a007812 */ /* 0x040fe200078ec0ff */
[----:B------:R-:W-:Y:S01]  /*7380*/  FMUL R24, R47, R28 ;  /* 0x0000001c2f187220 */ /* 0x000fe20000400000 */
[----:B------:R-:W-:Y:S01]  /*7390*/  SHF.L.U32 R2, R59, 0x10, RZ ;  /* 0x000000103b027819 */ /* 0x000fe200000006ff */
[C---:B------:R-:W-:Y:S01]  /*73a0*/  FMUL R28, R47.reuse, R32 ;  /* 0x000000202f1c7220 */ /* 0x040fe20000400000 */
[----:B------:R-:W-:Y:S01]  /*73b0*/  SHF.L.U32 R32, R58, 0x10, RZ ;  /* 0x000000103a207819 */ /* 0x000fe200000006ff */
[----:B------:R-:W-:Y:S01]  /*73c0*/  FMUL R5, R47, R9 ;  /* 0x000000092f057220 */ /* 0x000fe20000400000 */
[C---:B------:R-:W-:Y:S01]  /*73d0*/  FFMA R3, R49.reuse, R50, R3 ;  /* 0x0000003231037223 */ /* 0x040fe20000000003 */
[----:B------:R-:W-:Y:S01]  /*73e0*/  FFMA R7, R49, R51, R7 ;  /* 0x0000003331077223 */ /* 0x000fe20000000007 */
[----:B------:R-:W-:Y:S01]  /*73f0*/  FMUL R6, R47, R10 ;  /* 0x0000000a2f067220 */ /* 0x000fe20000400000 */
[----:B------:R-:W-:Y:S01]  /*7400*/  FFMA R4, R49, R32, R4 ;  /* 0x0000002031047223 */ /* 0x000fe20000000004 */
[----:B------:R-:W-:Y:S01]  /*7410*/  LOP3.LUT R32, R59, 0xffff0000, RZ, 0xc0, !PT ;  /* 0xffff00003b207812 */ /* 0x000fe200078ec0ff */
[----:B------:R-:W-:Y:S01]  /*7420*/  FFMA R5, R49, R0, R5 ;  /* 0x0000000031057223 */ /* 0x000fe20000000005 */
[C---:B------:R-:W-:Y:S01]  /*7430*/  SHF.L.U32 R0, R60.reuse, 0x10, RZ ;  /* 0x000000103c007819 */ /* 0x040fe200000006ff */
[----:B------:R-:W-:Y:S01]  /*7440*/  FMUL R11, R47, R11 ;  /* 0x0000000b2f0b7220 */ /* 0x000fe20000400000 */
[----:B------:R-:W-:Y:S01]  /*7450*/  F2FP.BF16.F32.PACK_AB R53, R7, R3 ;  /* 0x000000030735723e */ /* 0x000fe200000010ff */
[C---:B------:R-:W-:Y:S01]  /*7460*/  FFMA R6, R49.reuse, R2, R6 ;  /* 0x0000000231067223 */ /* 0x040fe20000000006 */
[----:B------:R-:W-:Y:S01]  /*7470*/  LOP3.LUT R2, R60, 0xffff0000, RZ, 0xc0, !PT ;  /* 0xffff00003c027812 */ /* 0x000fe200078ec0ff */
[----:B------:R-:W-:Y:S01]  /*7480*/  FFMA R11, R49, R32, R11 ;  /* 0x00000020310b7223 */ /* 0x000fe2000000000b */
[----:B------:R-:W-:Y:S01]  /*7490*/  SHF.L.U32 R3, R61, 0x10, RZ ;  /* 0x000000103d037819 */ /* 0x000fe200000006ff */
[----:B------:R-:W-:Y:S01]  /*74a0*/  FFMA R8, R49, R0, R8 ;  /* 0x0000000031087223 */ /* 0x000fe20000000008 */
[----:B------:R-:W-:Y:S01]  /*74b0*/  LOP3.LUT R0, R61, 0xffff0000, RZ, 0xc0, !PT ;  /* 0xffff00003d007812 */ /* 0x000fe200078ec0ff */
[----:B------:R-:W-:Y:S01]  /*74c0*/  FMUL R9, R47, R13 ;  /* 0x0000000d2f097220 */ /* 0x000fe20000400000 */
[----:B------:R-:W-:Y:S01]  /*74d0*/  F2FP.BF16.F32.PACK_AB R54, R5, R4 ;  /* 0x000000040536723e */ /* 0x000fe200000010ff */
[----:B------:R-:W-:Y:S01]  /*74e0*/  FMUL R10, R47, R14 ;  /* 0x0000000e2f0a7220 */ /* 0x000fe20000400000 */
[----:B------:R-:W-:Y:S01]  /*74f0*/  F2FP.BF16.F32.PACK_AB R55, R11, R6 ;  /* 0x000000060b37723e */ /* 0x000fe200000010ff */
[----:B------:R-:W-:Y:S01]  /*7500*/  FMUL R15, R47, R15 ;  /* 0x0000000f2f0f7220 */ /* 0x000fe20000400000 */
[----:B------:R-:W-:Y:S01]  /*7510*/  SHF.L.U32 R4, R77, 0x10, RZ ;  /* 0x000000104d047819 */ /* 0x000fe200000006ff */
[C---:B------:R-:W-:Y:S01]  /*7520*/  FFMA R9, R49.reuse, R2, R9 ;  /* 0x0000000231097223 */ /* 0x040fe20000000009 */
[C---:B------:R-:W-:Y:S01]  /*7530*/  SHF.L.U32 R2, R62.reuse, 0x10, RZ ;  /* 0x000000103e027819 */ /* 0x040fe200000006ff */
[C---:B------:R-:W-:Y:S01]  /*7540*/  FFMA R10, R49.reuse, R3, R10 ;  /* 0x00000003310a7223 */ /* 0x040fe2000000000a */
[----:B------:R-:W-:Y:S01]  /*7550*/  LOP3.LUT R3, R62, 0xffff0000, RZ, 0xc0, !PT ;  /* 0xffff00003e037812 */ /* 0x000fe200078ec0ff */
[----:B------:R-:W-:Y:S01]  /*7560*/  FFMA R15, R49, R0, R15 ;  /* 0x00000000310f7223 */ /* 0x000fe2000000000f */
[----:B------:R-:W-:Y:S01]  /*7570*/  SHF.L.U32 R0, R63, 0x10, RZ ;  /* 0x000000103f007819 */ /* 0x000fe200000006ff */
[----:B------:R-:W-:Y:S01]  /*7580*/  FMUL R13, R47, R17 ;  /* 0x000000112f0d7220 */ /* 0x000fe20000400000 */
[----:B------:R-:W-:Y:S01]  /*7590*/  F2FP.BF16.F32.PACK_AB R8, R9, R8 ;  /* 0x000000080908723e */ /* 0x000fe200000010ff */
[----:B------:R-:W-:Y:S01]  /*75a0*/  FMUL R14, R47, R18 ;  /* 0x000000122f0e7220 */ /* 0x000fe20000400000 */
[----:B------:R-:W-:Y:S01]  /*75b0*/  F2FP.BF16.F32.PACK_AB R9, R15, R10 ;  /* 0x0000000a0f09723e */ /* 0x000fe200000010ff */
[----:B------:R-:W-:Y:S01]  /*75c0*/  FFMA R12, R49, R2, R12 ;  /* 0x00000002310c7223 */ /* 0x000fe2000000000c */
[----:B------:R-:W-:Y:S01]  /*75d0*/  LOP3.LUT R2, R63, 0xffff0000, RZ, 0xc0, !PT ;  /* 0xffff00003f027812 */ /* 0x000fe200078ec0ff */
[----:B------:R-:W-:Y:S01]  /*75e0*/  FFMA R13, R49, R3, R13 ;  /* 0x00000003310d7223 */ /* 0x000fe2000000000d */
[----:B------:R-:W-:Y:S01]  /*75f0*/  SHF.L.U32 R3, R69, 0x10, RZ ;  /* 0x0000001045037819 */ /* 0x000fe200000006ff */
[----:B------:R-:W-:Y:S01]  /*7600*/  FFMA R14, R49, R0, R14 ;  /* 0x00000000310e7223 */ /* 0x000fe2000000000e */
[C---:B------:R-:W-:Y:S01]  /*7610*/  SHF.L.U32 R0, R68.reuse, 0x10, RZ ;  /* 0x0000001044007819 */ /* 0x040fe200000006ff */
[----:B------:R-:W-:Y:S01]  /*7620*/  FMUL R19, R47, R19 ;  /* 0x000000132f137220 */ /* 0x000fe20000400000 */
[----:B------:R-:W-:Y:S01]  /*7630*/  F2FP.BF16.F32.PACK_AB R10, R13, R12 ;  /* 0x0000000c0d0a723e */ /* 0x000fe200000010ff */
[----:B------:R-:W-:Y:S01]  /*7640*/  FMUL R17, R47, R21 ;  /* 0x000000152f117220 */ /* 0x000fe20000400000 */
[----:B------:R-:W-:Y:S01]  /*7650*/  LOP3.LUT R5, R79, 0xffff0000, RZ, 0xc0, !PT ;  /* 0xffff00004f057812 */ /* 0x000fe200078ec0ff */
[C---:B------:R-:W-:Y:S01]  /*7660*/  FFMA R19, R49.reuse, R2, R19 ;  /* 0x0000000231137223 */ /* 0x040fe20000000013 */
[----:B------:R-:W-:Y:S01]  /*7670*/  LOP3.LUT R2, R68, 0xffff0000, RZ, 0xc0, !PT ;  /* 0xffff000044027812 */ /* 0x000fe200078ec0ff */
[----:B------:R1:W-:Y:S01]  /*7680*/  STS.128 [R100+0x2000], R52 ;  /* 0x0020003464007388 */ /* 0x0003e20000000c00 */
[----:B------:R-:W-:Y:S01]  /*7690*/  FFMA R16, R49, R0, R16 ;  /* 0x0000000031107223 */ /* 0x000fe20000000010 */
[----:B------:R-:W-:Y:S01]  /*76a0*/  LOP3.LUT R0, R69, 0xffff0000, RZ, 0xc0, !PT ;  /* 0xffff000045007812 */ /* 0x000fe200078ec0ff */
[----:B------:R-:W-:Y:S01]  /*76b0*/  FMUL R18, R47, R22 ;  /* 0x000000162f127220 */ /* 0x000fe20000400000 */
[----:B------:R-:W-:Y:S01]  /*76c0*/  F2FP.BF16.F32.PACK_AB R11, R19, R14 ;  /* 0x0000000e130b723e */ /* 0x000fe200000010ff */
[----:B------:R-:W-:Y:S01]  /*76d0*/  FMUL R23, R47, R23 ;  /* 0x000000172f177220 */ /* 0x000fe20000400000 */
[C---:B------:R-:W-:Y:S01]  /*76e0*/  FFMA R17, R49.reuse, R2, R17 ;  /* 0x0000000231117223 */ /* 0x040fe20000000011 */
[C---:B------:R-:W-:Y:S01]  /*76f0*/  SHF.L.U32 R2, R70.reuse, 0x10, RZ ;  /* 0x0000001046027819 */ /* 0x040fe200000006ff */
[----:B------:R-:W-:Y:S01]  /*7700*/  FFMA R18, R49, R3, R18 ;  /* 0x0000000331127223 */ /* 0x000fe20000000012 */
[----:B------:R-:W-:Y:S01]  /*7710*/  SHF.L.U32 R3, R71, 0x10, RZ ;  /* 0x0000001047037819 */ /* 0x000fe200000006ff */
[----:B------:R1:W-:Y:S01]  /*7720*/  STS.128 [R99+0x2010], R8 ;  /* 0x0020100863007388 */ /* 0x0003e20000000c00 */
[----:B------:R-:W-:Y:S01]  /*7730*/  F2FP.BF16.F32.PACK_AB R16, R17, R16 ;  /* 0x000000101110723e */ /* 0x000fe200000010ff */
[----:B------:R-:W-:Y:S01]  /*7740*/  FFMA R23, R49, R0, R23 ;  /* 0x0000000031177223 */ /* 0x000fe20000000017 */
[----:B------:R-:W-:Y:S01]  /*7750*/  LOP3.LUT R0, R70, 0xffff0000, RZ, 0xc0, !PT ;  /* 0xffff000046007812 */ /* 0x000fe200078ec0ff */
[C---:B------:R-:W-:Y:S01]  /*7760*/  FMUL R21, R47.reuse, R25 ;  /* 0x000000192f157220 */ /* 0x040fe20000400000 */
[----:B------:R-:W-:Y:S01]  /*7770*/  FMUL R22, R47, R26 ;  /* 0x0000001a2f167220 */ /* 0x000fe20000400000 */
[C---:B------:R-:W-:Y:S01]  /*7780*/  FFMA R20, R49.reuse, R2, R20 ;  /* 0x0000000231147223 */ /* 0x040fe20000000014 */
[C---:B------:R-:W-:Y:S01]  /*7790*/  SHF.L.U32 R2, R76.reuse, 0x10, RZ ;  /* 0x000000104c027819 */ /* 0x040fe200000006ff */
[----:B------:R-:W-:Y:S01]  /*77a0*/  FFMA R21, R49, R0, R21 ;  /* 0x0000000031157223 */ /* 0x000fe20000000015 */
[----:B------:R-:W-:Y:S01]  /*77b0*/  LOP3.LUT R0, R71, 0xffff0000, RZ, 0xc0, !PT ;  /* 0xffff000047007812 */ /* 0x000fe200078ec0ff */
[----:B------:R-:W-:Y:S01]  /*77c0*/  FFMA R22, R49, R3, R22 ;  /* 0x0000000331167223 */ /* 0x000fe20000000016 */
[C---:B------:R-:W-:Y:S01]  /*77d0*/  FMUL R27, R47.reuse, R27 ;  /* 0x0000001b2f1b7220 */ /* 0x040fe20000400000 */
[----:B------:R-:W-:Y:S01]  /*77e0*/  LOP3.LUT R3, R76, 0xffff0000, RZ, 0xc0, !PT ;  /* 0xffff00004c037812 */ /* 0x000fe200078ec0ff */
[C---:B------:R-:W-:Y:S01]  /*77f0*/  FMUL R25, R47.reuse, R29 ;  /* 0x0000001d2f197220 */ /* 0x040fe20000400000 */
[----:B------:R-:W-:Y:S01]  /*7800*/  FMUL R26, R47, R30 ;  /* 0x0000001e2f1a7220 */ /* 0x000fe20000400000 */
[C---:B------:R-:W-:Y:S01]  /*7810*/  FFMA R27, R49.reuse, R0, R27 ;  /* 0x00000000311b7223 */ /* 0x040fe2000000001b */
[----:B------:R-:W-:Y:S01]  /*7820*/  FFMA R24, R49, R2, R24 ;  /* 0x0000000231187223 */ /* 0x000fe20000000018 */
[----:B------:R-:W-:Y:S01]  /*7830*/  LOP3.LUT R0, R77, 0xffff0000, RZ, 0xc0, !PT ;  /* 0xffff00004d007812 */ /* 0x000fe200078ec0ff */
[----:B------:R-:W-:Y:S01]  /*7840*/  FFMA R25, R49, R3, R25 ;  /* 0x0000000331197223 */ /* 0x000fe20000000019 */
[----:B------:R-:W-:Y:S01]  /*7850*/  FMUL R31, R47, R31 ;  /* 0x0000001f2f1f7220 */ /* 0x000fe20000400000 */
[C---:B------:R-:W-:Y:S01]  /*7860*/  SHF.L.U32 R2, R78.reuse, 0x10, RZ ;  /* 0x000000104e027819 */ /* 0x040fe200000006ff */
[----:B------:R-:W-:Y:S01]  /*7870*/  FFMA R26, R49, R4, R26 ;  /* 0x00000004311a7223 */ /* 0x000fe2000000001a */
[----:B------:R-:W-:Y:S01]  /*7880*/  LOP3.LUT R3, R78, 0xffff0000, RZ, 0xc0, !PT ;  /* 0xffff00004e037812 */ /* 0x000fe200078ec0ff */
[----:B------:R-:W-:Y:S01]  /*7890*/  FMUL R29, R47, R33 ;  /* 0x000000212f1d7220 */ /* 0x000fe20000400000 */
[----:B------:R-:W-:Y:S01]  /*78a0*/  SHF.L.U32 R4, R79, 0x10, RZ ;  /* 0x000000104f047819 */ /* 0x000fe200000006ff */
[----:B------:R-:W-:Y:S01]  /*78b0*/  FMUL R30, R47, R34 ;  /* 0x000000222f1e7220 */ /* 0x000fe20000400000 */
[----:B------:R-:W-:Y:S01]  /*78c0*/  F2FP.BF16.F32.PACK_AB R17, R23, R18 ;  /* 0x000000121711723e */ /* 0x000fe200000010ff */
[----:B------:R-:W-:Y:S01]  /*78d0*/  FFMA R31, R49, R0, R31 ;  /* 0x00000000311f7223 */ /* 0x000fe2000000001f */
[----:B------:R-:W-:Y:S01]  /*78e0*/  FMUL R35, R47, R35 ;  /* 0x000000232f237220 */ /* 0x000fe20000400000 */
[----:B------:R-:W-:Y:S01]  /*78f0*/  F2FP.BF16.F32.PACK_AB R18, R21, R20 ;  /* 0x000000141512723e */ /* 0x000fe200000010ff */
[----:B------:R-:W-:Y:S01]  /*7900*/  FFMA R28, R49, R2, R28 ;  /* 0x00000002311c7223 */ /* 0x000fe2000000001c */
[----:B------:R-:W-:Y:S01]  /*7910*/  F2FP.BF16.F32.PACK_AB R19, R27, R22 ;  /* 0x000000161b13723e */ /* 0x000fe200000010ff */
[C---:B------:R-:W-:Y:S01]  /*7920*/  FFMA R29, R49.reuse, R3, R29 ;  /* 0x00000003311d7223 */ /* 0x040fe2000000001d */
[C---:B------:R-:W-:Y:S01]  /*7930*/  FFMA R30, R49.reuse, R4, R30 ;  /* 0x00000004311e7223 */ /* 0x040fe2000000001e */
[----:B------:R-:W-:Y:S01]  /*7940*/  FFMA R35, R49, R5, R35 ;  /* 0x0000000531237223 */ /* 0x000fe20000000023 */
[----:B------:R-:W-:Y:S01]  /*7950*/  F2FP.BF16.F32.PACK_AB R24, R25, R24 ;  /* 0x000000181918723e */ /* 0x000fe200000010ff */
[----:B------:R1:W-:Y:S01]  /*7960*/  STS.128 [R98+0x2020], R16 ;  /* 0x0020201062007388 */ /* 0x0003e20000000c00 */
[----:B------:R-:W-:Y:S02]  /*7970*/  F2FP.BF16.F32.PACK_AB R25, R31, R26 ;  /* 0x0000001a1f19723e */ /* 0x000fe400000010ff */
[----:B------:R-:W-:Y:S02]  /*7980*/  F2FP.BF16.F32.PACK_AB R26, R29, R28 ;  /* 0x0000001c1d1a723e */ /* 0x000fe400000010ff */
[----:B------:R-:W-:Y:S02]  /*7990*/  F2FP.BF16.F32.PACK_AB R27, R35, R30 ;  /* 0x0000001e231b723e */ /* 0x000fe400000010ff */
[----:B------:R-:W-:Y:S02]  /*79a0*/  LEA R0, R65, UR49, 0x3 ;  /* 0x0000003141007c11 */ /* 0x000fe4000f8e18ff */
[----:B------:R-:W-:Y:S01]  /*79b0*/  @P6 SHF.L.U32 R2, R97, 0x1f, RZ ;  /* 0x0000001f61026819 */ /* 0x000fe200000006ff */
        /* <DEDUP_REMOVED lines=9> */
[----:B------:R-:W-:Y:S02]  /*7a50*/  UIADD3 UR8, UP0, UPT, UR52, 0xa80, URZ ;  /* 0x00000a8034087890 */ /* 0x000fe4000ff1e0ff */
[----:B------:R-:W-:Y:S02]  /*7a60*/  UIADD3 UR5, UPT, UPT, UR41, 0x20, URZ ;  /* 0x0000002029057890 */ /* 0x000fe4000fffe0ff */
[----:B------:R-:W-:Y:S02]  /*7a70*/  UIADD3 UR4, UPT, UPT, UR49, 0x2200, URZ ;  /* 0x0000220031047890 */ /* 0x000fe4000fffe0ff */
[----:B------:R-:W-:Y:S01]  /*7a80*/  UIADD3.X UR9, UPT, UPT, URZ, UR53, URZ, UP0, !UPT ;  /* 0x00000035ff097290 */ /* 0x000fe200087fe4ff */
[----:B------:R-:W-:Y:S01]  /*7a90*/  UMOV UR6, UR42 ;  /* 0x0000002a00067c82 */ /* 0x000fe20008000000 */
[----:B------:R-:W-:Y:S07]  /*7aa0*/  UMOV UR7, UR36 ;  /* 0x0000002400077c82 */ /* 0x000fee0008000000 */
[----:B------:R2:W-:Y:S01]  /*7ab0*/  UTMASTG.3D [UR4], [UR8] ;  /* 0x00000004080073b5 */ /* 0x0005e20008010000 */
[----:B------:R0:W-:Y:S01]  /*7ac0*/  UTMACMDFLUSH ;  /* 0x00000000000079b7 */ /* 0x0001e20000000000 */
[----:B--2---:R-:W-:Y:S04]  /*7ad0*/  DEPBAR.LE SB0, 0x1 ;  /* 0x000080400000791a */ /* 0x004fe80000000000 */
.L_x_124:
[----:B------:R-:W-:Y:S05]  /*7ae0*/  BSYNC.RECONVERGENT B0 ;  /* 0x0000000000007941 */ /* 0x000fea0003800200 */
.L_x_123:
[----:B------:R-:W-:Y:S01]  /*7af0*/  BAR.SYNC.DEFER_BLOCKING 0x1, 0x80 ;  /* 0x0042000000007b1d */ /* 0x000fe20000010000 */
[----:B------:R-:W-:Y:S04]  /*7b00*/  UIADD3 UR40, UPT, UPT, UR51, 0x1, URZ ;  /* 0x0000000133287890 */ /* 0x000fe8000fffe0ff */
[----:B------:R-:W-:Y:S04]  /*7b10*/  UISETP.NE.AND UP0, UPT, UR40, 0x4, UPT ;  /* 0x000000042800788c */ /* 0x000fe8000bf05270 */
[----:B------:R-:W-:Y:S01]  /*7b20*/  USEL UR40, UR40, URZ, UP0 ;  /* 0x000000ff28287287 */ /* 0x000fe20008000000 */
[----:B------:R2:W-:Y:S01]  /*7b30*/  @P6 SYNCS.ARRIVE.TRANS64.RED.A1T0 RZ, [R72+URZ], RZ ;  /* 0x000000ff48ff69a7 */ /* 0x0005e200081004ff */
[----:B------:R-:W-:Y:S01]  /*7b40*/  BSSY B1, `(.L_x_125) ;  /* 0x0000017000017945 */ /* 0x000fe20003800000 */
[----:B------:R-:W4:Y:S02]  /*7b50*/  @P6 SYNCS.PHASECHK.TRANS64.TRYWAIT P0, [R0+URZ+0xa0], R2 ;  /* 0x0000a002000065a7 */ /* 0x000f2400080011ff */
[----:B----4-:R-:W-:Y:S01]  /*7b60*/  @P6 SEL R66, RZ, 0x1, !P0 ;  /* 0x00000001ff426807 */ /* 0x010fe20004000000 */
[----:B--2---:R-:W-:Y:S06]  /*7b70*/  @!P6 BRA `(.L_x_126) ;  /* 0x00000000004ce947 */ /* 0x004fec0003800000 */
        /* <DEDUP_REMOVED lines=9> */
[----:B------:R-:W-:Y:S04]  /*7c10*/  SHF.L.U32 R6, R97, 0x1f, RZ ;  /* 0x0000001f61067819 */ /* 0x000fe800000006ff */
[----:B------:R-:W2:Y:S02]  /*7c20*/  SYNCS.PHASECHK.TRANS64.TRYWAIT P0, [R0+URZ+0xa0], R6 ;  /* 0x0000a006000075a7 */ /* 0x000ea400080011ff */
[----:B--2---:R-:W-:Y:S05]  /*7c30*/  @!P0 BRA `(.L_x_129) ;  /* 0x0000002400cc8947 */ /* 0x004fea0003800000 */
.L_x_128:
[----:B------:R-:W-:Y:S05]  /*7c40*/  BSYNC B0 ;  /* 0x0000000000007941 */ /* 0x000fea0003800000 */
.L_x_127:
[----:B------:R-:W-:Y:S02]  /*7c50*/  ISETP.NE.AND P0, PT, R67, RZ, PT ;  /* 0x000000ff4300720c */ /* 0x000fe40003f05270 */
[----:B------:R-:W-:Y:S11]  /*7c60*/  IADD3 R65, PT, PT, R65, 0x1, RZ ;  /* 0x0000000141417810 */ /* 0x000ff60007ffe0ff */
[----:B------:R4:W1:Y:S04]  /*7c70*/  @P0 LDS.128 R56, [R5] ;  /* 0x0000000005380984 */ /* 0x0008680000000c00 */
[----:B------:R4:W1:Y:S04]  /*7c80*/  @P0 LDS.128 R60, [R4+0x10] ;  /* 0x00001000043c0984 */ /* 0x0008680000000c00 */
[----:B------:R4:W1:Y:S04]  /*7c90*/  @P0 LDS.128 R68, [R3+0x20] ;  /* 0x0000200003440984 */ /* 0x0008680000000c00 */
[----:B------:R4:W1:Y:S02]  /*7ca0*/  @P0 LDS.128 R76, [R2+0x30] ;  /* 0x00003000024c0984 */ /* 0x0008640000000c00 */
.L_x_126:
[----:B------:R-:W-:Y:S05]  /*7cb0*/  BSYNC B1 ;  /* 0x0000000000017941 */ /* 0x000fea0003800000 */
.L_x_125:
        /* <DEDUP_REMOVED lines=21> */
.L_x_130:
        /* <DEDUP_REMOVED lines=146> */
.L_x_132:
[----:B------:R-:W-:Y:S05]  /*8730*/  BSYNC.RECONVERGENT B0 ;  /* 0x0000000000007941 */ /* 0x000fea0003800200 */
.L_x_131:
        /* <DEDUP_REMOVED lines=21> */
.L_x_136:
[----:B------:R-:W-:Y:S05]  /*8890*/  BSYNC B0 ;  /* 0x0000000000007941 */ /* 0x000fea0003800000 */
.L_x_135:
[----:B------:R-:W-:Y:S11]  /*88a0*/  ISETP.NE.AND P0, PT, R67, RZ, PT ;  /* 0x000000ff4300720c */ /* 0x000ff60003f05270 */
[----:B------:R-:W-:Y:S02]  /*88b0*/  @!UPT UIADD3 URZ, UPT, UPT, URZ, URZ, URZ ;  /* 0x000000fffffff290 */ /* 0x000fe4000fffe0ff */
[----:B------:R4:W1:Y:S04]  /*88c0*/  @P0 LDS.128 R56, [R4] ;  /* 0x0000000004380984 */ /* 0x0008680000000c00 */
[----:B------:R4:W1:Y:S04]  /*88d0*/  @P0 LDS.128 R60, [R3+0x10] ;  /* 0x00001000033c0984 */ /* 0x0008680000000c00 */
[----:B------:R4:W1:Y:S04]  /*88e0*/  @P0 LDS.128 R68, [R2+0x20] ;  /* 0x0000200002440984 */ /* 0x0008680000000c00 */
[----:B------:R4:W1:Y:S02]  /*88f0*/  @P0 LDS.128 R76, [R65+0x30] ;  /* 0x00003000414c0984 */ /* 0x0008640000000c00 */
.L_x_134:
[----:B------:R-:W-:Y:S05]  /*8900*/  BSYNC B1 ;  /* 0x0000000000017941 */ /* 0x000fea0003800000 */
.L_x_133:
        /* <DEDUP_REMOVED lines=21> */
.L_x_138:
[----:B------:R-:W-:Y:S01]  /*8a60*/  ISETP.NE.AND P0, PT, R102, RZ, PT ;  /* 0x000000ff6600720c */ /* 0x000fe20003f05270 */
[----:B------:R-:W-:Y:S05]  /*8a70*/  WARPSYNC.ALL ;  /* 0x0000000000007948 */ /* 0x000fea0003800000 */
[----:B------:R-:W-:Y:S01]  /*8a80*/  R2UR UR4, R48 ;  /* 0x00000000300472ca */ /* 0x000fe200000e0000 */
[----:B------:R-:W-:Y:S01]  /*8a90*/  BSSY.RECONVERGENT B0, `(.L_x_139) ;  /* 0x000008c000007945 */ /* 0x000fe20003800200 */
[----:B------:R-:W-:Y:S02]  /*8aa0*/  R2UR UR5, R64 ;  /* 0x00000000400572ca */ /* 0x000fe400000e0000 */
[C---:B-1----:R-:W-:Y:S02]  /*8ab0*/  SHF.L.U32 R0, R56.reuse, 0x10, RZ ;  /* 0x0000001038007819 */ /* 0x042fe400000006ff */
[----:B----4-:R-:W-:Y:S02]  /*8ac0*/  LOP3.LUT R2, R56, 0xffff0000, RZ, 0xc0, !PT ;  /* 0xffff000038027812 */ /* 0x010fe400078ec0ff */
[C---:B------:R-:W-:Y:S02]  /*8ad0*/  SHF.L.U32 R3, R57.reuse, 0x10, RZ ;  /* 0x0000001039037819 */ /* 0x040fe400000006ff */
[----:B------:R-:W-:Y:S02]  /*8ae0*/  LOP3.LUT R48, R57, 0xffff0000, RZ, 0xc0, !PT ;  /* 0xffff000039307812 */ /* 0x000fe400078ec0ff */
[C---:B------:R-:W-:Y:S01]  /*8af0*/  SHF.L.U32 R50, R58.reuse, 0x10, RZ ;  /* 0x000000103a327819 */ /* 0x040fe200000006ff */
[----:B------:R-:W1:Y:S01]  /*8b00*/  LDTM.x32 R4, tmem[UR4+0x60] ;  /* 0x00006004000479ee */ /* 0x000e6200082c0000 */
[----:B------:R-:W-:Y:S01]  /*8b10*/  LOP3.LUT R51, R58, 0xffff0000, RZ, 0xc0, !PT ;  /* 0xffff00003a337812 */ /* 0x000fe200078ec0ff */
[----:B------:R-:W-:Y:S01]  /*8b20*/  NOP ;  /* 0x0000000000007918 */ /* 0x000fe20000000000 */
[C---:B------:R-:W-:Y:S01]  /*8b30*/  SHF.L.U32 R52, R59.reuse, 0x10, RZ ;  /* 0x000000103b347819 */ /* 0x040fe200000006ff */
[----:B------:R-:W-:Y:S01]  /*8b40*/  UIADD3 UR5, UPT, UPT, UR5, 0x120, URZ ;  /* 0x0000012005057890 */ /* 0x000fe2000fffe0ff */
[----:B------:R-:W-:Y:S02]  /*8b50*/  LOP3.LUT R53, R59, 0xffff0000, RZ, 0xc0, !PT ;  /* 0xffff00003b357812 */ /* 0x000fe400078ec0ff */
[C---:B------:R-:W-:Y:S01]  /*8b60*/  SHF.L.U32 R54, R60.reuse, 0x10, RZ ;  /* 0x000000103c367819 */ /* 0x040fe200000006ff */
[----:B------:R-:W-:Y:S01]  /*8b70*/  UPRMT UR5, UR37, 0x654, UR5 ;  /* 0x0000065425057896 */ /* 0x000fe20008000005 */
[----:B------:R-:W-:Y:S02]  /*8b80*/  LOP3.LUT R55, R60, 0xffff0000, RZ, 0xc0, !PT ;  /* 0xffff00003c377812 */ /* 0x000fe400078ec0ff */
[C---:B------:R-:W-:Y:S02]  /*8b90*/  SHF.L.U32 R56, R61.reuse, 0x10, RZ ;  /* 0x000000103d387819 */ /* 0x040fe400000006ff */
[----:B------:R-:W-:Y:S02]  /*8ba0*/  LOP3.LUT R57, R61, 0xffff0000, RZ, 0xc0, !PT ;  /* 0xffff00003d397812 */ /* 0x000fe400078ec0ff */
[C---:B------:R-:W-:Y:S02]  /*8bb0*/  SHF.L.U32 R58, R62.reuse, 0x10, RZ ;  /* 0x000000103e3a7819 */ /* 0x040fe400000006ff */
[----:B------:R-:W-:Y:S01]  /*8bc0*/  LOP3.LUT R59, R62, 0xffff0000, RZ, 0xc0, !PT ;  /* 0xffff00003e3b7812 */ /* 0x000fe200078ec0ff */
[----:B-1----:R-:W-:Y:S01]  /*8bd0*/  SYNCS.ARRIVE.TRANS64.RED.A1T0 RZ, [UR5], RZ ;  /* 0x000000ffffff79a7 */ /* 0x002fe20008100405 */
[C---:B------:R-:W-:Y:S02]  /*8be0*/  SHF.L.U32 R60, R63.reuse, 0x10, RZ ;  /* 0x000000103f3c7819 */ /* 0x040fe400000006ff */
[----:B------:R-:W-:Y:S02]  /*8bf0*/  LOP3.LUT R61, R63, 0xffff0000, RZ, 0xc0, !PT ;  /* 0xffff00003f3d7812 */ /* 0x000fe400078ec0ff */
[C---:B------:R-:W-:Y:S01]  /*8c00*/  SHF.L.U32 R62, R68.reuse, 0x10, RZ ;  /* 0x00000010443e7819 */ /* 0x040fe200000006ff */
[C---:B------:R-:W-:Y:S01]  /*8c10*/  FMUL R4, R47.reuse, R4 ;  /* 0x000000042f047220 */ /* 0x040fe20000400000 */
[C---:B------:R-:W-:Y:S01]  /*8c20*/  FMUL R5, R47.reuse, R5 ;  /* 0x000000052f057220 */ /* 0x040fe20000400000 */
[----:B------:R-:W-:Y:S01]  /*8c30*/  FMUL R6, R47, R6 ;  /* 0x000000062f067220 */ /* 0x000fe20000400000 */
[----:B------:R-:W-:Y:S01]  /*8c40*/  LOP3.LUT R63, R68, 0xffff0000, RZ, 0xc0, !PT ;  /* 0xffff0000443f7812 */ /* 0x000fe200078ec0ff */
[C---:B------:R-:W-:Y:S01]  /*8c50*/  FFMA R4, R49.reuse, R0, R4 ;  /* 0x0000000031047223 */ /* 0x040fe20000000004 */
[----:B------:R-:W-:Y:S01]  /*8c60*/  FFMA R5, R49, R2, R5 ;  /* 0x0000000231057223 */ /* 0x000fe20000000005 */
[----:B------:R-:W-:Y:S01]  /*8c70*/  SHF.L.U32 R64, R69, 0x10, RZ ;  /* 0x0000001045407819 */ /* 0x000fe200000006ff */
[----:B------:R-:W-:Y:S01]  /*8c80*/  FFMA R6, R49, R3, R6 ;  /* 0x0000000331067223 */ /* 0x000fe20000000006 */
[----:B------:R-:W-:Y:S01]  /*8c90*/  FMUL R7, R47, R7 ;  /* 0x000000072f077220 */ /* 0x000fe20000400000 */
[----:B------:R-:W-:Y:S01]  /*8ca0*/  LOP3.LUT R65, R69, 0xffff0000, RZ, 0xc0, !PT ;  /* 0xffff000045417812 */ /* 0x000fe200078ec0ff */
[----:B------:R-:W-:Y:S01]  /*8cb0*/  FMUL R8, R47, R8 ;  /* 0x000000082f087220 */ /* 0x000fe20000400000 */
[----:B------:R-:W-:Y:S01]  /*8cc0*/  F2FP.BF16.F32.PACK_AB R4, R5, R4 ;  /* 0x000000040504723e */ /* 0x000fe200000010ff */
[----:B------:R-:W-:Y:S01]  /*8cd0*/  FFMA R7, R49, R48, R7 ;  /* 0x0000003031077223 */ /* 0x000fe20000000007 */
[----:B------:R-:W-:Y:S01]  /*8ce0*/  FMUL R9, R47, R9 ;  /* 0x000000092f097220 */ /* 0x000fe20000400000 */
[----:B------:R-:W-:Y:S01]  /*8cf0*/  FFMA R8, R49, R50, R8 ;  /* 0x0000003231087223 */ /* 0x000fe20000000008 */
[C---:B------:R-:W-:Y:S01]  /*8d00*/  SHF.L.U32 R66, R70.reuse, 0x10, RZ ;  /* 0x0000001046427819 */ /* 0x040fe200000006ff */
[----:B------:R-:W-:Y:S01]  /*8d10*/  FMUL R0, R47, R10 ;  /* 0x0000000a2f007220 */ /* 0x000fe20000400000 */
[----:B------:R-:W-:Y:S01]  /*8d20*/  F2FP.BF16.F32.PACK_AB R5, R7, R6 ;  /* 0x000000060705723e */ /* 0x000fe200000010ff */
[----:B------:R-:W-:Y:S01]  /*8d30*/  FFMA R9, R49, R51, R9 ;  /* 0x0000003331097223 */ /* 0x000fe20000000009 */
[----:B------:R-:W-:Y:S01]  /*8d40*/  FMUL R2, R47, R11 ;  /* 0x0000000b2f027220 */ /* 0x000fe20000400000 */
[----:B------:R-:W-:Y:S01]  /*8d50*/  FFMA R0, R49, R52, R0 ;  /* 0x0000003431007223 */ /* 0x000fe20000000000 */
[----:B------:R-:W-:Y:S01]  /*8d60*/  LOP3.LUT R67, R70, 0xffff0000, RZ, 0xc0, !PT ;  /* 0xffff000046437812 */ /* 0x000fe200078ec0ff */
[----:B------:R-:W-:Y:S01]  /*8d70*/  FMUL R3, R47, R12 ;  /* 0x0000000c2f037220 */ /* 0x000fe20000400000 */
[----:B------:R-:W-:Y:S01]  /*8d80*/  F2FP.BF16.F32.PACK_AB R6, R9, R8 ;  /* 0x000000080906723e */ /* 0x000fe200000010ff */
[----:B------:R-:W-:Y:S01]  /*8d90*/  FFMA R2, R49, R53, R2 ;  /* 0x0000003531027223 */ /* 0x000fe20000000002 */
[----:B------:R-:W-:Y:S01]  /*8da0*/  FMUL R10, R47, R13 ;  /* 0x0000000d2f0a7220 */ /* 0x000fe20000400000 */
[----:B------:R-:W-:Y:S01]  /*8db0*/  FFMA R3, R49, R54, R3 ;  /* 0x0000003631037223 */ /* 0x000fe20000000003 */
[----:B------:R-:W-:Y:S01]  /*8dc0*/  SHF.L.U32 R68, R71, 0x10, RZ ;  /* 0x0000001047447819 */ /* 0x000fe200000006ff */
[----:B------:R-:W-:Y:S01]  /*8dd0*/  FMUL R11, R47, R14 ;  /* 0x0000000e2f0b7220 */ /* 0x000fe20000400000 */
[----:B------:R-:W-:Y:S01]  /*8de0*/  F2FP.BF16.F32.PACK_AB R7, R2, R0 ;  /* 0x000000000207723e */ /* 0x000fe200000010ff */
[----:B------:R-:W-:Y:S01]  /*8df0*/  FFMA R10, R49, R55, R10 ;  /* 0x00000037310a7223 */ /* 0x000fe2000000000a */
[C---:B------:R-:W-:Y:S01]  /*8e00*/  FMUL R15, R47.reuse, R15 ;  /* 0x0000000f2f0f7220 */ /* 0x040fe20000400000 */
[C---:B------:R-:W-:Y:S01]  /*8e10*/  FMUL R12, R47.reuse, R16 ;  /* 0x000000102f0c7220 */ /* 0x040fe20000400000 */
[----:B------:R-:W-:Y:S01]  /*8e20*/  FMUL R13, R47, R17 ;  /* 0x000000112f0d7220 */ /* 0x000fe20000400000 */
[----:B------:R1:W-:Y:S01]  /*8e30*/  STS.128 [R100+0x6000], R4 ;  /* 0x0060000464007388 */ /* 0x0003e20000000c00 */
[----:B------:R-:W-:Y:S01]  /*8e40*/  LOP3.LUT R69, R71, 0xffff0000, RZ, 0xc0, !PT ;  /* 0xffff000047457812 */ /* 0x000fe200078ec0ff */
[C---:B------:R-:W-:Y:S01]  /*8e50*/  FFMA R11, R49.reuse, R56, R11 ;  /* 0x00000038310b7223 */ /* 0x040fe2000000000b */
[----:B------:R-:W-:Y:S01]  /*8e60*/  SHF.L.U32 R70, R76, 0x10, RZ ;  /* 0x000000104c467819 */ /* 0x000fe200000006ff */
[C---:B------:R-:W-:Y:S01]  /*8e70*/  FFMA R15, R49.reuse, R57, R15 ;  /* 0x00000039310f7223 */ /* 0x040fe2000000000f */
[----:B------:R-:W-:Y:S01]  /*8e80*/  F2FP.BF16.F32.PACK_AB R8, R10, R3 ;  /* 0x000000030a08723e */ /* 0x000fe200000010ff */
[C---:B------:R-:W-:Y:S01]  /*8e90*/  FFMA R12, R49.reuse, R58, R12 ;  /* 0x0000003a310c7223 */ /* 0x040fe2000000000c */
[----:B------:R-:W-:Y:S01]  /*8ea0*/  FFMA R13, R49, R59, R13 ;  /* 0x0000003b310d7223 */ /* 0x000fe2000000000d */
[C---:B------:R-:W-:Y:S01]  /*8eb0*/  FMUL R14, R47.reuse, R18 ;  /* 0x000000122f0e7220 */ /* 0x040fe20000400000 */
[C---:B------:R-:W-:Y:S01]  /*8ec0*/  FMUL R19, R47.reuse, R19 ;  /* 0x000000132f137220 */ /* 0x040fe20000400000 */
[C---:B------:R-:W-:Y:S01]  /*8ed0*/  FMUL R16, R47.reuse, R20 ;  /* 0x000000142f107220 */ /* 0x040fe20000400000 */
[----:B------:R-:W-:Y:S01]  /*8ee0*/  FMUL R17, R47, R21 ;  /* 0x000000152f117220 */ /* 0x000fe20000400000 */
[----:B------:R-:W-:Y:S01]  /*8ef0*/  FFMA R14, R49, R60, R14 ;  /* 0x0000003c310e7223 */ /* 0x000fe2000000000e */
        /* <DEDUP_REMOVED lines=9> */
[----:B------:R-:W-:Y:S01]  /*8f90*/  F2FP.BF16.F32.PACK_AB R9, R15, R11 ;  /* 0x0000000b0f09723e */ /* 0x000fe200000010ff */
[----:B------:R-:W-:Y:S01]  /*8fa0*/  FFMA R23, R49, R65, R23 ;  /* 0x0000004131177223 */ /* 0x000fe20000000017 */
[----:B------:R-:W-:Y:S01]  /*8fb0*/  FMUL R27, R47, R27 ;  /* 0x0000001b2f1b7220 */ /* 0x000fe20000400000 */
[----:B------:R-:W-:Y:S01]  /*8fc0*/  F2FP.BF16.F32.PACK_AB R10, R13, R12 ;  /* 0x0000000c0d0a723e */ /* 0x000fe200000010ff */
[----:B------:R-:W-:Y:S01]  /*8fd0*/  FFMA R20, R49, R66, R20 ;  /* 0x0000004231147223 */ /* 0x000fe20000000014 */
[----:B------:R-:W-:Y:S01]  /*8fe0*/  F2FP.BF16.F32.PACK_AB R11, R19, R14 ;  /* 0x0000000e130b723e */ /* 0x000fe200000010ff */
[----:B------:R-:W-:Y:S01]  /*8ff0*/  FMUL R24, R47, R28 ;  /* 0x0000001c2f187220 */ /* 0x000fe20000400000 */
[----:B------:R-:W-:Y:S01]  /*9000*/  LOP3.LUT R71, R76, 0xffff0000, RZ, 0xc0, !PT ;  /* 0xffff00004c477812 */ /* 0x000fe200078ec0ff */
[----:B------:R-:W-:Y:S01]  /*9010*/  FFMA R21, R49, R67, R21 ;  /* 0x0000004331157223 */ /* 0x000fe20000000015 */
[----:B------:R-:W-:Y:S01]  /*9020*/  SHF.L.U32 R72, R77, 0x10, RZ ;  /* 0x000000104d487819 */ /* 0x000fe200000006ff */
[----:B------:R1:W-:Y:S01]  /*9030*/  STS.128 [R99+0x6010], R8 ;  /* 0x0060100863007388 */ /* 0x0003e20000000c00 */
[----:B------:R-:W-:Y:S01]  /*9040*/  FMUL R25, R47, R29 ;  /* 0x0000001d2f197220 */ /* 0x000fe20000400000 */
[----:B------:R-:W-:Y:S01]  /*9050*/  FFMA R22, R49, R68, R22 ;  /* 0x0000004431167223 */ /* 0x000fe20000000016 */
[----:B------:R-:W-:Y:S01]  /*9060*/  LOP3.LUT R73, R77, 0xffff0000, RZ, 0xc0, !PT ;  /* 0xffff00004d497812 */ /* 0x000fe200078ec0ff */
[----:B------:R-:W-:Y:S01]  /*9070*/  FMUL R26, R47, R30 ;  /* 0x0000001e2f1a7220 */ /* 0x000fe20000400000 */
[----:B------:R-:W-:Y:S01]  /*9080*/  FFMA R27, R49, R69, R27 ;  /* 0x00000045311b7223 */ /* 0x000fe2000000001b */
[C---:B------:R-:W-:Y:S01]  /*9090*/  SHF.L.U32 R74, R78.reuse, 0x10, RZ ;  /* 0x000000104e4a7819 */ /* 0x040fe200000006ff */
[----:B------:R-:W-:Y:S01]  /*90a0*/  FMUL R31, R47, R31 ;  /* 0x0000001f2f1f7220 */ /* 0x000fe20000400000 */
[----:B------:R-:W-:Y:S01]  /*90b0*/  FFMA R24, R49, R70, R24 ;  /* 0x0000004631187223 */ /* 0x000fe20000000018 */
[----:B------:R-:W-:Y:S01]  /*90c0*/  LOP3.LUT R75, R78, 0xffff0000, RZ, 0xc0, !PT ;  /* 0xffff00004e4b7812 */ /* 0x000fe200078ec0ff */
[----:B------:R-:W-:Y:S01]  /*90d0*/  FMUL R28, R47, R32 ;  /* 0x000000202f1c7220 */ /* 0x000fe20000400000 */
[----:B------:R-:W-:Y:S01]  /*90e0*/  FFMA R25, R49, R71, R25 ;  /* 0x0000004731197223 */ /* 0x000fe20000000019 */
[----:B------:R-:W-:Y:S01]  /*90f0*/  SHF.L.U32 R76, R79, 0x10, RZ ;  /* 0x000000104f4c7819 */ /* 0x000fe200000006ff */
[----:B------:R-:W-:Y:S01]  /*9100*/  FMUL R29, R47, R33 ;  /* 0x000000212f1d7220 */ /* 0x000fe20000400000 */
[----:B------:R-:W-:Y:S01]  /*9110*/  F2FP.BF16.F32.PACK_AB R16, R17, R16 ;  /* 0x000000101110723e */ /* 0x000fe200000010ff */
[----:B------:R-:W-:Y:S01]  /*9120*/  FFMA R26, R49, R72, R26 ;  /* 0x00000048311a7223 */ /* 0x000fe2000000001a */
[----:B------:R-:W-:Y:S01]  /*9130*/  LOP3.LUT R77, R79, 0xffff0000, RZ, 0xc0, !PT ;  /* 0xffff00004f4d7812 */ /* 0x000fe200078ec0ff */
        /* <DEDUP_REMOVED lines=33> */
.L_x_140:
[----:B------:R-:W-:Y:S05]  /*9350*/  BSYNC.RECONVERGENT B0 ;  /* 0x0000000000007941 */ /* 0x000fea0003800200 */
.L_x_139:
[----:B------:R-:W-:Y:S01]  /*9360*/  BAR.SYNC.DEFER_BLOCKING 0x1, 0x80 ;  /* 0x0042000000007b1d */ /* 0x000fe20000010000 */
[----:B------:R-:W-:Y:S01]  /*9370*/  UISETP.NE.AND UP0, UPT, UR50, -0x4, UPT ;  /* 0xfffffffc3200788c */ /* 0x000fe2000bf05270 */
[----:B------:R-:W-:Y:S08]  /*9380*/  IADD3 R45, PT, PT, R45, 0x1, RZ ;  /* 0x000000012d2d7810 */ /* 0x000ff00007ffe0ff */
[----:B------:R-:W-:Y:S05]  /*9390*/  BRA.U !UP0, `(.L_x_141) ;  /* 0x0000000108287547 */ /* 0x000fea000b800000 */
[----:B------:R-:W-:Y:S01]  /*93a0*/  ISETP.NE.AND P0, PT, R107, RZ, PT ;  /* 0x000000ff6b00720c */ /* 0x000fe20003f05270 */
[----:B------:R-:W-:Y:S01]  /*93b0*/  IMAD.U32 R2, RZ, RZ, UR51 ;  /* 0x00000033ff027e24 */ /* 0x000fe2000f8e00ff */
[----:B------:R-:W-:Y:S01]  /*93c0*/  UIADD3 UR51, UPT, UPT, UR51, 0x1, URZ ;  /* 0x0000000133337890 */ /* 0x000fe2000fffe0ff */
[----:B------:R-:W-:Y:S03]  /*93d0*/  IMAD.U32 R0, RZ, RZ, UR37 ;  /* 0x00000025ff007e24 */ /* 0x000fe6000f8e00ff */
[----:B------:R-:W-:Y:S04]  /*93e0*/  UISETP.NE.AND UP0, UPT, UR51, 0x4, UPT ;  /* 0x000000043300788c */ /* 0x000fe8000bf05270 */
[----:B------:R-:W-:Y:S03]  /*93f0*/  USEL UR51, UR51, URZ, UP0 ;  /* 0x000000ff33337287 */ /* 0x000fe60008000000 */
[----:B------:R-:W-:Y:S05]  /*9400*/  @P0 LEA R2, R2, UR49, 0x3 ;  /* 0x0000003102020c11 */ /* 0x000fea000f8e18ff */
[----:B------:R-:W-:Y:S05]  /*9410*/  @P0 VIADD R2, R2, 0xc0 ;  /* 0x000000c002020836 */ /* 0x000fea0000000000 */
[----:B------:R-:W-:Y:S04]  /*9420*/  @P0 PRMT R0, R0, 0x654, R2 ;  /* 0x0000065400000816 */ /* 0x000fe80000000002 */
[----:B------:R2:W-:Y:S03]  /*9430*/  @P0 SYNCS.ARRIVE.TRANS64.RED.A1T0 RZ, [R0+URZ], RZ ;  /* 0x000000ff00ff09a7 */ /* 0x0005e600081004ff */
.L_x_141:
[----:B------:R-:W-:Y:S01]  /*9440*/  ISETP.NE.AND P2, PT, R103, RZ, PT ;  /* 0x000000ff6700720c */ /* 0x000fe20003f45270 */
[----:B------:R-:W-:Y:S01]  /*9450*/  IMAD.IADD R2, R43, 0x1, R86 ;  /* 0x000000012b027824 */ /* 0x000fe200078e0256 */
[----:B------:R-:W-:Y:S01]  /*9460*/  ISETP.NE.AND P0, PT, R105, 0x2, PT ;  /* 0x000000026900780c */ /* 0x000fe20003f05270 */
[----:B--2---:R-:W-:Y:S01]  /*9470*/  IMAD.IADD R0, R44, 0x1, R87 ;  /* 0x000000012c007824 */ /* 0x004fe200078e0257 */
[----:B------:R-:W-:Y:S01]  /*9480*/  ISETP.NE.AND P1, PT, R45, 0x2, PT ;  /* 0x000000022d00780c */ /* 0x000fe20003f25270 */
[----:B------:R-:W-:Y:S01]  /*9490*/  UIADD3 UR50, UPT, UPT, UR50, 0x4, URZ ;  /* 0x0000000432327890 */ /* 0x000fe2000fffe0ff */
[----:B------:R-:W-:Y:S02]  /*94a0*/  R2UR UR12, R2 ;  /* 0x00000000020c72ca */ /* 0x000fe400000e0000 */
[----:B------:R-:W-:Y:S02]  /*94b0*/  R2UR UR20, R0 ;  /* 0x00000000001472ca */ /* 0x000fe400000e0000 */
[----:B------:R-:W-:Y:S02]  /*94c0*/  SEL R2, RZ, 0x1, P0 ;  /* 0x00000001ff027807 */ /* 0x000fe40000000000 */
[----:B------:R-:W-:Y:S02]  /*94d0*/  SEL R0, RZ, 0x1, P1 ;  /* 0x00000001ff007807 */ /* 0x000fe40000800000 */
[----:B------:R-:W-:Y:S02]  /*94e0*/  @P2 R2UR UR36, R94 ;  /* 0x000000005e2422ca */ /* 0x000fe400000e0000 */
[----:B------:R-:W-:Y:S02]  /*94f0*/  LOP3.LUT R95, R95, R2, RZ, 0x3c, !PT ;  /* 0x000000025f5f7212 */ /* 0x000fe400078e3cff */
[----:B------:R-:W-:Y:S02]  /*9500*/  LOP3.LUT R96, R96, R0, RZ, 0x3c, !PT ;  /* 0x0000000060607212 */ /* 0x000fe400078e3cff */
[----:B------:R-:W-:Y:S02]  /*9510*/  SEL R105, R105, RZ, P0 ;  /* 0x000000ff69697207 */ /* 0x000fe40000000000 */
[----:B------:R-:W-:Y:S01]  /*9520*/  SEL R45, R45, RZ, P1 ;  /* 0x000000ff2d2d7207 */ /* 0x000fe20000800000 */
[----:B------:R-:W-:Y:S06]  /*9530*/  @P2 BRA `(.L_x_142) ;  /* 0xffffffc000502947 */ /* 0x000fec000383ffff */
[----:B------:R-:W-:-:S09]  /*9540*/  UISETP.NE.AND UP0, UPT, UR48, URZ, UPT ;  /* 0x000000ff3000728c */ /* 0x000fd2000bf05270 */
[----:B------:R-:W-:Y:S05]  /*9550*/  BRA.U !UP0, `(.L_x_143) ;  /* 0x0000000108487547 */ /* 0x000fea000b800000 */
[----:B------:R-:W2:Y:S02]  /*9560*/  LDCU.64 UR4, c[0x0][0xc90] ;  /* 0x00019200ff0477ac */ /* 0x000ea40008000a00 */
[----:B--2---:R-:W-:-:S04]  /*9570*/  UISETP.NE.U32.AND UP0, UPT, UR4, URZ, UPT ;  /* 0x000000ff0400728c */ /* 0x004fc8000bf05070 */
[----:B------:R-:W-:-:S09]  /*9580*/  UISETP.NE.AND.EX UP0, UPT, UR5, URZ, UPT, UP0 ;  /* 0x000000ff0500728c */ /* 0x000fd2000bf05300 */
[----:B------:R-:W-:Y:S05]  /*9590*/  BRA.U UP0, `(.L_x_144) ;  /* 0x00000001000c7547 */ /* 0x000fea000b800000 */
[----:B------:R-:W-:-:S13]  /*95a0*/  FSETP.NEU.AND P0, PT, R49, RZ, PT ;  /* 0x000000ff3100720b */ /* 0x000fda0003f0d000 */
[----:B------:R-:W-:Y:S05]  /*95b0*/  @!P0 EXIT ;  /* 0x000000000000894d */ /* 0x000fea0003800000 */
[----:B------:R-:W-:Y:S05]  /*95c0*/  BRA `(.L_x_143) ;  /* 0x00000000002c7947 */ /* 0x000fea0003800000 */
.L_x_144:
[----:B------:R-:W-:Y:S01]  /*95d0*/  ISETP.NE.AND P0, PT, R104, RZ, PT ;  /* 0x000000ff6800720c */ /* 0x000fe20003f05270 */
[----:B------:R-:W-:-:S12]  /*95e0*/  BSSY.RECONVERGENT B0, `(.L_x_143) ;  /* 0x0000009000007945 */ /* 0x000fd80003800200 */
[----:B------:R-:W-:Y:S05]  /*95f0*/  @P0 BRA `(.L_x_145) ;  /* 0x0000000000140947 */ /* 0x000fea0003800000 */
[----:B------:R-:W2:Y:S02]  /*9600*/  LDCU.64 UR4, c[0x0][0xc88] ;  /* 0x00019100ff0477ac */ /* 0x000ea40008000a00 */
[----:B--2---:R-:W-:-:S04]  /*9610*/  ISETP.NE.U32.AND P0, PT, RZ, UR4, PT ;  /* 0x00000004ff007c0c */ /* 0x004fc8000bf05070 */
[----:B------:R-:W-:-:S13]  /*9620*/  ISETP.NE.AND.EX P0, PT, RZ, UR5, PT, P0 ;  /* 0x00000005ff007c0c */ /* 0x000fda000bf05300 */
[----:B------:R-:W-:Y:S05]  /*9630*/  @!P0 EXIT ;  /* 0x000000000000894d */ /* 0x000fea0003800000 */
[----:B------:R-:W-:Y:S05]  /*9640*/  BRA `(.L_x_146) ;  /* 0x0000000000087947 */ /* 0x000fea0003800000 */
.L_x_145:
[----:B------:R-:W-:-:S13]  /*9650*/  FSETP.NEU.AND P0, PT, R49, RZ, PT ;  /* 0x000000ff3100720b */ /* 0x000fda0003f0d000 */
[----:B------:R-:W-:Y:S05]  /*9660*/  @!P0 EXIT ;  /* 0x000000000000894d */ /* 0x000fea0003800000 */
.L_x_146:
[----:B------:R-:W-:Y:S05]  /*9670*/  BSYNC.RECONVERGENT B0 ;  /* 0x0000000000007941 */ /* 0x000fea0003800200 */
.L_x_143:
[----:B------:R-:W-:Y:S01]  /*9680*/  ULEA UR4, UR51, UR49, 0x3 ;  /* 0x0000003133047291 */ /* 0x000fe2000f8e18ff */
[----:B------:R-:W-:-:S04]  /*9690*/  DEPBAR.LE SB0, 0x0 ;  /* 0x000080000000791a */ /* 0x000fc80000000000 */
[----:B------:R-:W-:-:S04]  /*96a0*/  UIADD3 UR4, UPT, UPT, UR4, 0xc0, URZ ;  /* 0x000000c004047890 */ /* 0x000fc8000fffe0ff */
[----:B------:R-:W-:-:S09]  /*96b0*/  UPRMT UR4, UR37, 0x654, UR4 ;  /* 0x0000065425047896 */ /* 0x000fd20008000004 */
[----:B------:R-:W-:Y:S01]  /*96c0*/  SYNCS.ARRIVE.TRANS64.RED.A1T0 RZ, [UR4], RZ ;  /* 0x000000ffffff79a7 */ /* 0x000fe20008100404 */
[----:B------:R-:W-:Y:S05]  /*96d0*/  EXIT ;  /* 0x000000000000794d */ /* 0x000fea0003800000 */
.L_x_25:
[----:B--2---:R2:W3:Y:S02]  /*96e0*/  SYNCS.PHASECHK.TRANS64.TRYWAIT P0, [R2+URZ+0x140], R3 ;  /* 0x00014003020075a7 */ /* 0x0044e400080011ff */
[----:B---3--:R-:W-:Y:S05]  /*96f0*/  @!P0 NANOSLEEP.SYNCS 0x989680 ;  /* 0x009896800000895d */ /* 0x008fea0003900000 */
[----:B------:R-:W3:Y:S02]  /*9700*/  @!P0 SYNCS.PHASECHK.TRANS64 P0, [R2+URZ+0x140], R3 ;  /* 0x00014003020085a7 */ /* 0x000ee400080010ff */
[----:B---3--:R-:W-:Y:S05]  /*9710*/  @!P0 BRA `(.L_x_25) ;  /* 0xfffffffc00f08947 */ /* 0x008fea000383ffff */
[----:B------:R-:W-:Y:S05]  /*9720*/  BRA `(.L_x_147) ;  /* 0xffffff8000887947 */ /* 0x000fea000383ffff */
.L_x_28:
[----:B-1----:R-:W-:-:S07]  /*9730*/  MOV R2, UR33 ;  /* 0x0000002100027c02 */ /* 0x002fce0008000f00 */
.L_x_148:
[----:B-1----:R1:W2:Y:S02]  /*9740*/  SYNCS.PHASECHK.TRANS64.TRYWAIT P0, [R2+URZ+0x50], R4 ;  /* 0x00005004020075a7 */ /* 0x0022a400080011ff */
[----:B--2---:R-:W-:Y:S05]  /*9750*/  @!P0 NANOSLEEP.SYNCS 0x989680 ;  /* 0x009896800000895d */ /* 0x004fea0003900000 */
[----:B------:R-:W2:Y:S02]  /*9760*/  @!P0 SYNCS.PHASECHK.TRANS64 P0, [R2+URZ+0x50], R4 ;  /* 0x00005004020085a7 */ /* 0x000ea400080010ff */
[----:B--2---:R-:W-:Y:S05]  /*9770*/  @!P0 BRA `(.L_x_148) ;  /* 0xfffffffc00f08947 */ /* 0x004fea000383ffff */
[----:B------:R-:W-:Y:S05]  /*9780*/  BRA `(.L_x_27) ;  /* 0xffffff8000d47947 */ /* 0x000fea000383ffff */
.L_x_37:
[----:B------:R-:W-:-:S07]  /*9790*/  MOV R2, UR33 ;  /* 0x0000002100027c02 */ /* 0x000fce0008000f00 */
.L_x_149:
[----:B-1----:R1:W2:Y:S02]  /*97a0*/  SYNCS.PHASECHK.TRANS64.TRYWAIT P0, [R2+URZ+0x50], R4 ;  /* 0x00005004020075a7 */ /* 0x0022a400080011ff */
[----:B--2---:R-:W-:Y:S05]  /*97b0*/  @!P0 NANOSLEEP.SYNCS 0x989680 ;  /* 0x009896800000895d */ /* 0x004fea0003900000 */
[----:B------:R-:W2:Y:S02]  /*97c0*/  @!P0 SYNCS.PHASECHK.TRANS64 P0, [R2+URZ+0x50], R4 ;  /* 0x00005004020085a7 */ /* 0x000ea400080010ff */
[----:B--2---:R-:W-:Y:S05]  /*97d0*/  @!P0 BRA `(.L_x_149) ;  /* 0xfffffffc00f08947 */ /* 0x004fea000383ffff */
[----:B------:R-:W-:Y:S05]  /*97e0*/  BRA `(.L_x_36) ;  /* 0xffffff8400e87947 */ /* 0x000fea000383ffff */
.L_x_44:
[----:B-1----:R1:W2:Y:S02]  /*97f0*/  SYNCS.PHASECHK.TRANS64.TRYWAIT P0, [R2+URZ+0xf0], R3 ;  /* 0x0000f003020075a7 */ /* 0x0022a400080011ff */
[----:B--2---:R-:W-:Y:S05]  /*9800*/  @!P0 NANOSLEEP.SYNCS 0x989680 ;  /* 0x009896800000895d */ /* 0x004fea0003900000 */
[----:B------:R-:W2:Y:S02]  /*9810*/  @!P0 SYNCS.PHASECHK.TRANS64 P0, [R2+URZ+0xf0], R3 ;  /* 0x0000f003020085a7 */ /* 0x000ea400080010ff */
[----:B--2---:R-:W-:Y:S05]  /*9820*/  @!P0 BRA `(.L_x_44) ;  /* 0xfffffffc00f08947 */ /* 0x004fea000383ffff */
[----:B------:R-:W-:Y:S05]  /*9830*/  BRA `(.L_x_150) ;  /* 0xffffff8800dc7947 */ /* 0x000fea000383ffff */
.L_x_48:
[----:B----4-:R-:W-:-:S07]  /*9840*/  MOV R0, UR4 ;  /* 0x0000000400007c02 */ /* 0x010fce0008000f00 */
.L_x_151:
[----:B-1----:R1:W2:Y:S02]  /*9850*/  SYNCS.PHASECHK.TRANS64.TRYWAIT P0, [R0+URZ], R2 ;  /* 0x00000002000075a7 */ /* 0x0022a400080011ff */
[----:B--2---:R-:W-:Y:S05]  /*9860*/  @!P0 NANOSLEEP.SYNCS 0x989680 ;  /* 0x009896800000895d */ /* 0x004fea0003900000 */
[----:B------:R-:W2:Y:S02]  /*9870*/  @!P0 SYNCS.PHASECHK.TRANS64 P0, [R0+URZ], R2 ;  /* 0x00000002000085a7 */ /* 0x000ea400080010ff */
[----:B--2---:R-:W-:Y:S05]  /*9880*/  @!P0 BRA `(.L_x_151) ;  /* 0xfffffffc00f08947 */ /* 0x004fea000383ffff */
[----:B------:R-:W-:Y:S05]  /*9890*/  BRA `(.L_x_152) ;  /* 0xffffff9000547947 */ /* 0x000fea000383ffff */
.L_x_49:
[----:B----4-:R-:W-:-:S07]  /*98a0*/  MOV R0, UR4 ;  /* 0x0000000400007c02 */ /* 0x010fce0008000f00 */
.L_x_153:
[----:B-1----:R1:W2:Y:S02]  /*98b0*/  SYNCS.PHASECHK.TRANS64.TRYWAIT P0, [R0+URZ], R3 ;  /* 0x00000003000075a7 */ /* 0x0022a400080011ff */
[----:B--2---:R-:W-:Y:S05]  /*98c0*/  @!P0 NANOSLEEP.SYNCS 0x989680 ;  /* 0x009896800000895d */ /* 0x004fea0003900000 */
[----:B------:R-:W2:Y:S02]  /*98d0*/  @!P0 SYNCS.PHASECHK.TRANS64 P0, [R0+URZ], R3 ;  /* 0x00000003000085a7 */ /* 0x000ea400080010ff */
[----:B--2---:R-:W-:Y:S05]  /*98e0*/  @!P0 BRA `(.L_x_153) ;  /* 0xfffffffc00f08947 */ /* 0x004fea000383ffff */
[----:B------:R-:W-:Y:S05]  /*98f0*/  BRA `(.L_x_154) ;  /* 0xffffff9000607947 */ /* 0x000fea000383ffff */
.L_x_50:
[----:B----4-:R-:W-:-:S07]  /*9900*/  MOV R0, UR4 ;  /* 0x0000000400007c02 */ /* 0x010fce0008000f00 */
.L_x_155:
[----:B-1----:R1:W2:Y:S02]  /*9910*/  SYNCS.PHASECHK.TRANS64.TRYWAIT P0, [R0+URZ], R3 ;  /* 0x00000003000075a7 */ /* 0x0022a400080011ff */
[----:B--2---:R-:W-:Y:S05]  /*9920*/  @!P0 NANOSLEEP.SYNCS 0x989680 ;  /* 0x009896800000895d */ /* 0x004fea0003900000 */
[----:B------:R-:W2:Y:S02]  /*9930*/  @!P0 SYNCS.PHASECHK.TRANS64 P0, [R0+URZ], R3 ;  /* 0x00000003000085a7 */ /* 0x000ea400080010ff */
[----:B--2---:R-:W-:Y:S05]  /*9940*/  @!P0 BRA `(.L_x_155) ;  /* 0xfffffffc00f08947 */ /* 0x004fea000383ffff */
[----:B------:R-:W-:Y:S05]  /*9950*/  BRA `(.L_x_156) ;  /* 0xffffff90006c7947 */ /* 0x000fea000383ffff */
.L_x_51:
[----:B----4-:R-:W-:-:S07]  /*9960*/  MOV R0, UR4 ;  /* 0x0000000400007c02 */ /* 0x010fce0008000f00 */
.L_x_157:
[----:B-1----:R1:W2:Y:S02]  /*9970*/  SYNCS.PHASECHK.TRANS64.TRYWAIT P0, [R0+URZ], R3 ;  /* 0x00000003000075a7 */ /* 0x0022a400080011ff */
[----:B--2---:R-:W-:Y:S05]  /*9980*/  @!P0 NANOSLEEP.SYNCS 0x989680 ;  /* 0x009896800000895d */ /* 0x004fea0003900000 */
[----:B------:R-:W2:Y:S02]  /*9990*/  @!P0 SYNCS.PHASECHK.TRANS64 P0, [R0+URZ], R3 ;  /* 0x00000003000085a7 */ /* 0x000ea400080010ff */
[----:B--2---:R-:W-:Y:S05]  /*99a0*/  @!P0 BRA `(.L_x_157) ;  /* 0xfffffffc00f08947 */ /* 0x004fea000383ffff */
[----:B------:R-:W-:Y:S05]  /*99b0*/  BRA `(.L_x_158) ;  /* 0xffffff9000787947 */ /* 0x000fea000383ffff */
.L_x_52:
[----:B----4-:R-:W-:-:S07]  /*99c0*/  MOV R0, UR4 ;  /* 0x0000000400007c02 */ /* 0x010fce0008000f00 */
.L_x_159:
[----:B-1----:R1:W2:Y:S02]  /*99d0*/  SYNCS.PHASECHK.TRANS64.TRYWAIT P0, [R0+URZ], R3 ;  /* 0x00000003000075a7 */ /* 0x0022a400080011ff */
[----:B--2---:R-:W-:Y:S05]  /*99e0*/  @!P0 NANOSLEEP.SYNCS 0x989680 ;  /* 0x009896800000895d */ /* 0x004fea0003900000 */
[----:B------:R-:W2:Y:S02]  /*99f0*/  @!P0 SYNCS.PHASECHK.TRANS64 P0, [R0+URZ], R3 ;  /* 0x00000003000085a7 */ /* 0x000ea400080010ff */
[----:B--2---:R-:W-:Y:S05]  /*9a00*/  @!P0 BRA `(.L_x_159) ;  /* 0xfffffffc00f08947 */ /* 0x004fea000383ffff */
[----:B------:R-:W-:Y:S05]  /*9a10*/  BRA `(.L_x_160) ;  /* 0xffffff9000847947 */ /* 0x000fea000383ffff */
.L_x_53:
[----:B----4-:R-:W-:-:S07]  /*9a20*/  MOV R0, UR4 ;  /* 0x0000000400007c02 */ /* 0x010fce0008000f00 */
.L_x_161:
[----:B-1----:R1:W2:Y:S02]  /*9a30*/  SYNCS.PHASECHK.TRANS64.TRYWAIT P0, [R0+URZ], R3 ;  /* 0x00000003000075a7 */ /* 0x0022a400080011ff */
[----:B--2---:R-:W-:Y:S05]  /*9a40*/  @!P0 NANOSLEEP.SYNCS 0x989680 ;  /* 0x009896800000895d */ /* 0x004fea0003900000 */
[----:B------:R-:W2:Y:S02]  /*9a50*/  @!P0 SYNCS.PHASECHK.TRANS64 P0, [R0+URZ], R3 ;  /* 0x00000003000085a7 */ /* 0x000ea400080010ff */
[----:B--2---:R-:W-:Y:S05]  /*9a60*/  @!P0 BRA `(.L_x_161) ;  /* 0xfffffffc00f08947 */ /* 0x004fea000383ffff */
[----:B------:R-:W-:Y:S05]  /*9a70*/  BRA `(.L_x_162) ;  /* 0xffffff9000907947 */ /* 0x000fea000383ffff */
.L_x_54:
[----:B----4-:R-:W-:-:S07]  /*9a80*/  MOV R0, UR4 ;  /* 0x0000000400007c02 */ /* 0x010fce0008000f00 */
.L_x_163:
[----:B-1----:R1:W2:Y:S02]  /*9a90*/  SYNCS.PHASECHK.TRANS64.TRYWAIT P0, [R0+URZ], R3 ;  /* 0x00000003000075a7 */ /* 0x0022a400080011ff */
[----:B--2---:R-:W-:Y:S05]  /*9aa0*/  @!P0 NANOSLEEP.SYNCS 0x989680 ;  /* 0x009896800000895d */ /* 0x004fea0003900000 */
[----:B------:R-:W2:Y:S02]  /*9ab0*/  @!P0 SYNCS.PHASECHK.TRANS64 P0, [R0+URZ], R3 ;  /* 0x00000003000085a7 */ /* 0x000ea400080010ff */
[----:B--2---:R-:W-:Y:S05]  /*9ac0*/  @!P0 BRA `(.L_x_163) ;  /* 0xfffffffc00f08947 */ /* 0x004fea000383ffff */
[----:B------:R-:W-:Y:S05]  /*9ad0*/  BRA `(.L_x_164) ;  /* 0xffffff90009c7947 */ /* 0x000fea000383ffff */
.L_x_55:
[----:B----4-:R-:W-:-:S07]  /*9ae0*/  MOV R0, UR4 ;  /* 0x0000000400007c02 */ /* 0x010fce0008000f00 */
.L_x_165:
[----:B-1----:R1:W2:Y:S02]  /*9af0*/  SYNCS.PHASECHK.TRANS64.TRYWAIT P0, [R0+URZ], R3 ;  /* 0x00000003000075a7 */ /* 0x0022a400080011ff */
[----:B--2---:R-:W-:Y:S05]  /*9b00*/  @!P0 NANOSLEEP.SYNCS 0x989680 ;  /* 0x009896800000895d */ /* 0x004fea0003900000 */
[----:B------:R-:W2:Y:S02]  /*9b10*/  @!P0 SYNCS.PHASECHK.TRANS64 P0, [R0+URZ], R3 ;  /* 0x00000003000085a7 */ /* 0x000ea400080010ff */
[----:B--2---:R-:W-:Y:S05]  /*9b20*/  @!P0 BRA `(.L_x_165) ;  /* 0xfffffffc00f08947 */ /* 0x004fea000383ffff */
[----:B------:R-:W-:Y:S05]  /*9b30*/  BRA `(.L_x_166) ;  /* 0xffffff9000a87947 */ /* 0x000fea000383ffff */
.L_x_56:
[----:B----4-:R-:W-:-:S07]  /*9b40*/  MOV R0, UR4 ;  /* 0x0000000400007c02 */ /* 0x010fce0008000f00 */
.L_x_167:
[----:B-1----:R1:W2:Y:S02]  /*9b50*/  SYNCS.PHASECHK.TRANS64.TRYWAIT P0, [R0+URZ], R3 ;  /* 0x00000003000075a7 */ /* 0x0022a400080011ff */
[----:B--2---:R-:W-:Y:S05]  /*9b60*/  @!P0 NANOSLEEP.SYNCS 0x989680 ;  /* 0x009896800000895d */ /* 0x004fea0003900000 */
[----:B------:R-:W2:Y:S02]  /*9b70*/  @!P0 SYNCS.PHASECHK.TRANS64 P0, [R0+URZ], R3 ;  /* 0x00000003000085a7 */ /* 0x000ea400080010ff */
[----:B--2---:R-:W-:Y:S05]  /*9b80*/  @!P0 BRA `(.L_x_167) ;  /* 0xfffffffc00f08947 */ /* 0x004fea000383ffff */
[----:B------:R-:W-:Y:S05]  /*9b90*/  BRA `(.L_x_168) ;  /* 0xffffff9000b47947 */ /* 0x000fea000383ffff */
.L_x_59:
[----:B-1----:R1:W3:Y:S02]  /*9ba0*/  SYNCS.PHASECHK.TRANS64.TRYWAIT P0, [R0+URZ+0x130], R4 ;  /* 0x00013004000075a7 */ /* 0x0022e400080011ff */
[----:B---3--:R-:W-:Y:S05]  /*9bb0*/  @!P0 NANOSLEEP.SYNCS 0x989680 ;  /* 0x009896800000895d */ /* 0x008fea0003900000 */
[----:B------:R-:W3:Y:S02]  /*9bc0*/  @!P0 SYNCS.PHASECHK.TRANS64 P0, [R0+URZ+0x130], R4 ;  /* 0x00013004000085a7 */ /* 0x000ee400080010ff */
[----:B---3--:R-:W-:Y:S05]  /*9bd0*/  @!P0 BRA `(.L_x_59) ;  /* 0xfffffffc00f08947 */ /* 0x008fea000383ffff */
[----:B------:R-:W-:Y:S05]  /*9be0*/  BRA `(.L_x_169) ;  /* 0xffffff9400107947 */ /* 0x000fea000383ffff */
.L_x_60:
[----:B------:R-:W-:-:S07]  /*9bf0*/  MOV R0, UR5 ;  /* 0x0000000500007c02 */ /* 0x000fce0008000f00 */
.L_x_170:
[----:B-1----:R1:W3:Y:S02]  /*9c00*/  SYNCS.PHASECHK.TRANS64.TRYWAIT P0, [R0+URZ+0x100], R5 ;  /* 0x00010005000075a7 */ /* 0x0022e400080011ff */
[----:B---3--:R-:W-:Y:S05]  /*9c10*/  @!P0 NANOSLEEP.SYNCS 0x989680 ;  /* 0x009896800000895d */ /* 0x008fea0003900000 */
[----:B------:R-:W3:Y:S02]  /*9c20*/  @!P0 SYNCS.PHASECHK.TRANS64 P0, [R0+URZ+0x100], R5 ;  /* 0x00010005000085a7 */ /* 0x000ee400080010ff */
[----:B---3--:R-:W-:Y:S05]  /*9c30*/  @!P0 BRA `(.L_x_170) ;  /* 0xfffffffc00f08947 */ /* 0x008fea000383ffff */
[----:B------:R-:W-:Y:S05]  /*9c40*/  BRA `(.L_x_171) ;  /* 0xffffff9400207947 */ /* 0x000fea000383ffff */
.L_x_61:
[----:B-1----:R1:W3:Y:S02]  /*9c50*/  SYNCS.PHASECHK.TRANS64.TRYWAIT P1, [R0+URZ+0xf0], R4 ;  /* 0x0000f004000075a7 */ /* 0x0022e400080211ff */
[----:B---3--:R-:W-:Y:S05]  /*9c60*/  @!P1 NANOSLEEP.SYNCS 0x989680 ;  /* 0x009896800000995d */ /* 0x008fea0003900000 */
[----:B------:R-:W3:Y:S02]  /*9c70*/  @!P1 SYNCS.PHASECHK.TRANS64 P1, [R0+URZ+0xf0], R4 ;  /* 0x0000f004000095a7 */ /* 0x000ee400080210ff */
[----:B---3--:R-:W-:Y:S05]  /*9c80*/  @!P1 BRA `(.L_x_61) ;  /* 0xfffffffc00f09947 */ /* 0x008fea000383ffff */
[----:B------:R-:W-:Y:S05]  /*9c90*/  BRA `(.L_x_172) ;  /* 0xffffff9400507947 */ /* 0x000fea000383ffff */
.L_x_64:
[----:B------:R-:W-:-:S07]  /*9ca0*/  MOV R0, UR5 ;  /* 0x0000000500007c02 */ /* 0x000fce0008000f00 */
.L_x_173:
[----:B-1----:R1:W3:Y:S02]  /*9cb0*/  SYNCS.PHASECHK.TRANS64.TRYWAIT P0, [R0+URZ+0x100], R2 ;  /* 0x00010002000075a7 */ /* 0x0022e400080011ff */
[----:B---3--:R-:W-:Y:S05]  /*9cc0*/  @!P0 NANOSLEEP.SYNCS 0x989680 ;  /* 0x009896800000895d */ /* 0x008fea0003900000 */
[----:B------:R-:W3:Y:S02]  /*9cd0*/  @!P0 SYNCS.PHASECHK.TRANS64 P0, [R0+URZ+0x100], R2 ;  /* 0x00010002000085a7 */ /* 0x000ee400080010ff */
[----:B---3--:R-:W-:Y:S05]  /*9ce0*/  @!P0 BRA `(.L_x_173) ;  /* 0xfffffffc00f08947 */ /* 0x008fea000383ffff */
[----:B------:R-:W-:Y:S05]  /*9cf0*/  BRA `(.L_x_63) ;  /* 0xffffff9400a47947 */ /* 0x000fea000383ffff */
.L_x_71:
[----:B-1----:R1:W3:Y:S02]  /*9d00*/  SYNCS.PHASECHK.TRANS64.TRYWAIT P1, [R0+URZ+0xf0], R2 ;  /* 0x0000f002000075a7 */ /* 0x0022e400080211ff */
[----:B---3--:R-:W-:Y:S05]  /*9d10*/  @!P1 NANOSLEEP.SYNCS 0x989680 ;  /* 0x009896800000995d */ /* 0x008fea0003900000 */
[----:B------:R-:W3:Y:S02]  /*9d20*/  @!P1 SYNCS.PHASECHK.TRANS64 P1, [R0+URZ+0xf0], R2 ;  /* 0x0000f002000095a7 */ /* 0x000ee400080210ff */
[----:B---3--:R-:W-:Y:S05]  /*9d30*/  @!P1 BRA `(.L_x_71) ;  /* 0xfffffffc00f09947 */ /* 0x008fea000383ffff */
[----:B------:R-:W-:Y:S05]  /*9d40*/  BRA `(.L_x_174) ;  /* 0xffffff9c00687947 */ /* 0x000fea000383ffff */
.L_x_72:
[----:B------:R-:W-:-:S07]  /*9d50*/  MOV R2, UR11 ;  /* 0x0000000b00027c02 */ /* 0x000fce0008000f00 */
.L_x_175:
[----:B-1----:R1:W3:Y:S02]  /*9d60*/  SYNCS.PHASECHK.TRANS64.TRYWAIT P0, [R2+URZ+0x120], R0 ;  /* 0x00012000020075a7 */ /* 0x0022e400080011ff */
[----:B---3--:R-:W-:Y:S05]  /*9d70*/  @!P0 NANOSLEEP.SYNCS 0x989680 ;  /* 0x009896800000895d */ /* 0x008fea0003900000 */
[----:B------:R-:W3:Y:S02]  /*9d80*/  @!P0 SYNCS.PHASECHK.TRANS64 P0, [R2+URZ+0x120], R0 ;  /* 0x00012000020085a7 */ /* 0x000ee400080010ff */
[----:B---3--:R-:W-:Y:S05]  /*9d90*/  @!P0 BRA `(.L_x_175) ;  /* 0xfffffffc00f08947 */ /* 0x008fea000383ffff */
[----:B------:R-:W-:Y:S05]  /*9da0*/  BRA `(.L_x_176) ;  /* 0xffffff9c00a07947 */ /* 0x000fea000383ffff */
.L_x_75:
[----:B------:R-:W-:Y:S07]  /*9db0*/  MOV R0, UR10 ;  /* 0x0000000a00007c02 */ /* 0x000fee0008000f00 */
.L_x_177:
[----:B-1----:R1:W3:Y:S02]  /*9dc0*/  SYNCS.PHASECHK.TRANS64.TRYWAIT P0, [R0+URZ], R2 ;  /* 0x00000002000075a7 */ /* 0x0022e400080011ff */
[----:B---3--:R-:W-:Y:S05]  /*9dd0*/  @!P0 NANOSLEEP.SYNCS 0x989680 ;  /* 0x009896800000895d */ /* 0x008fea0003900000 */
[----:B------:R-:W3:Y:S02]  /*9de0*/  @!P0 SYNCS.PHASECHK.TRANS64 P0, [R0+URZ], R2 ;  /* 0x00000002000085a7 */ /* 0x000ee400080010ff */
[----:B---3--:R-:W-:Y:S05]  /*9df0*/  @!P0 BRA `(.L_x_177) ;  /* 0xfffffffc00f08947 */ /* 0x008fea000383ffff */
[----:B------:R-:W-:Y:S05]  /*9e00*/  BRA `(.L_x_74) ;  /* 0xffffff9c00bc7947 */ /* 0x000fea000383ffff */
.L_x_78:
[----:B------:R-:W-:-:S07]  /*9e10*/  MOV R0, UR5 ;  /* 0x0000000500007c02 */ /* 0x000fce0008000f00 */
.L_x_178:
[----:B--2---:R2:W3:Y:S02]  /*9e20*/  SYNCS.PHASECHK.TRANS64.TRYWAIT P0, [R0+URZ], R2 ;  /* 0x00000002000075a7 */ /* 0x0044e400080011ff */
[----:B---3--:R-:W-:Y:S05]  /*9e30*/  @!P0 NANOSLEEP.SYNCS 0x989680 ;  /* 0x009896800000895d */ /* 0x008fea0003900000 */
[----:B------:R-:W3:Y:S02]  /*9e40*/  @!P0 SYNCS.PHASECHK.TRANS64 P0, [R0+URZ], R2 ;  /* 0x00000002000085a7 */ /* 0x000ee400080010ff */
[----:B---3--:R-:W-:Y:S05]  /*9e50*/  @!P0 BRA `(.L_x_178) ;  /* 0xfffffffc00f08947 */ /* 0x008fea000383ffff */
[----:B------:R-:W-:Y:S05]  /*9e60*/  BRA `(.L_x_179) ;  /* 0xffffffa000a47947 */ /* 0x000fea000383ffff */
.L_x_79:
[----:B------:R-:W-:-:S07]  /*9e70*/  MOV R0, UR6 ;  /* 0x0000000600007c02 */ /* 0x000fce0008000f00 */
.L_x_180:
[----:B--2---:R2:W3:Y:S02]  /*9e80*/  SYNCS.PHASECHK.TRANS64.TRYWAIT P0, [R0+URZ], R2 ;  /* 0x00000002000075a7 */ /* 0x0044e400080011ff */
[----:B---3--:R-:W-:Y:S05]  /*9e90*/  @!P0 NANOSLEEP.SYNCS 0x989680 ;  /* 0x009896800000895d */ /* 0x008fea0003900000 */
[----:B------:R-:W3:Y:S02]  /*9ea0*/  @!P0 SYNCS.PHASECHK.TRANS64 P0, [R0+URZ], R2 ;  /* 0x00000002000085a7 */ /* 0x000ee400080010ff */
[----:B---3--:R-:W-:Y:S05]  /*9eb0*/  @!P0 BRA `(.L_x_180) ;  /* 0xfffffffc00f08947 */ /* 0x008fea000383ffff */
[----:B------:R-:W-:Y:S05]  /*9ec0*/  BRA `(.L_x_181) ;  /* 0xffffffa000b07947 */ /* 0x000fea000383ffff */
.L_x_84:
[----:B--2---:R2:W3:Y:S02]  /*9ed0*/  SYNCS.PHASECHK.TRANS64.TRYWAIT P0, [R0+URZ+0xf0], R2 ;  /* 0x0000f002000075a7 */ /* 0x0044e400080011ff */
[----:B---3--:R-:W-:Y:S05]  /*9ee0*/  @!P0 NANOSLEEP.SYNCS 0x989680 ;  /* 0x009896800000895d */ /* 0x008fea0003900000 */
[----:B------:R-:W3:Y:S02]  /*9ef0*/  @!P0 SYNCS.PHASECHK.TRANS64 P0, [R0+URZ+0xf0], R2 ;  /* 0x0000f002000085a7 */ /* 0x000ee400080010ff */
[----:B---3--:R-:W-:Y:S05]  /*9f00*/  @!P0 BRA `(.L_x_84) ;  /* 0xfffffffc00f08947 */ /* 0x008fea000383ffff */
[----:B------:R-:W-:Y:S05]  /*9f10*/  BRA `(.L_x_182) ;  /* 0xffffffa400a87947 */ /* 0x000fea000383ffff */
.L_x_87:
[----:B------:R-:W-:Y:S07]  /*9f20*/  MOV R0, UR4 ;  /* 0x0000000400007c02 */ /* 0x000fee0008000f00 */
.L_x_183:
[----:B-1----:R1:W2:Y:S02]  /*9f30*/  SYNCS.PHASECHK.TRANS64.TRYWAIT P0, [R0+URZ+0xe8], R2 ;  /* 0x0000e802000075a7 */ /* 0x0022a400080011ff */
[----:B--2---:R-:W-:Y:S05]  /*9f40*/  @!P0 NANOSLEEP.SYNCS 0x989680 ;  /* 0x009896800000895d */ /* 0x004fea0003900000 */
[----:B------:R-:W2:Y:S02]  /*9f50*/  @!P0 SYNCS.PHASECHK.TRANS64 P0, [R0+URZ+0xe8], R2 ;  /* 0x0000e802000085a7 */ /* 0x000ea400080010ff */
[----:B--2---:R-:W-:Y:S05]  /*9f60*/  @!P0 BRA `(.L_x_183) ;  /* 0xfffffffc00f08947 */ /* 0x004fea000383ffff */
[----:B------:R-:W-:Y:S05]  /*9f70*/  BRA `(.L_x_86) ;  /* 0xffffffa800a47947 */ /* 0x000fea000383ffff */
.L_x_90:
[----:B------:R-:W-:Y:S07]  /*9f80*/  MOV R0, UR4 ;  /* 0x0000000400007c02 */ /* 0x000fee0008000f00 */
.L_x_184:
[----:B-1----:R1:W2:Y:S02]  /*9f90*/  SYNCS.PHASECHK.TRANS64.TRYWAIT P0, [R0+URZ+0xc0], R28 ;  /* 0x0000c01c000075a7 */ /* 0x0022a400080011ff */
[----:B--2---:R-:W-:Y:S05]  /*9fa0*/  @!P0 NANOSLEEP.SYNCS 0x989680 ;  /* 0x009896800000895d */ /* 0x004fea0003900000 */
[----:B------:R-:W2:Y:S02]  /*9fb0*/  @!P0 SYNCS.PHASECHK.TRANS64 P0, [R0+URZ+0xc0], R28 ;  /* 0x0000c01c000085a7 */ /* 0x000ea400080010ff */
[----:B--2---:R-:W-:Y:S05]  /*9fc0*/  @!P0 BRA `(.L_x_184) ;  /* 0xfffffffc00f08947 */ /* 0x004fea000383ffff */
[----:B------:R-:W-:Y:S05]  /*9fd0*/  BRA `(.L_x_185) ;  /* 0xffffffa800fc7947 */ /* 0x000fea000383ffff */
.L_x_91:
[----:B------:R-:W-:Y:S07]  /*9fe0*/  MOV R0, UR4 ;  /* 0x0000000400007c02 */ /* 0x000fee0008000f00 */
.L_x_186:
[----:B-1----:R1:W2:Y:S02]  /*9ff0*/  SYNCS.PHASECHK.TRANS64.TRYWAIT P0, [R0+URZ+0xc8], R28 ;  /* 0x0000c81c000075a7 */ /* 0x0022a400080011ff */
[----:B--2---:R-:W-:Y:S05]  /*a000*/  @!P0 NANOSLEEP.SYNCS 0x989680 ;  /* 0x009896800000895d */ /* 0x004fea0003900000 */
[----:B------:R-:W2:Y:S02]  /*a010*/  @!P0 SYNCS.PHASECHK.TRANS64 P0, [R0+URZ+0xc8], R28 ;  /* 0x0000c81c000085a7 */ /* 0x000ea400080010ff */
[----:B--2---:R-:W-:Y:S05]  /*a020*/  @!P0 BRA `(.L_x_186) ;  /* 0xfffffffc00f08947 */ /* 0x004fea000383ffff */
[----:B------:R-:W-:Y:S05]  /*a030*/  BRA `(.L_x_187) ;  /* 0xffffffac00347947 */ /* 0x000fea000383ffff */
.L_x_92:
[----:B------:R-:W-:Y:S07]  /*a040*/  MOV R0, UR4 ;  /* 0x0000000400007c02 */ /* 0x000fee0008000f00 */
.L_x_188:
[----:B-1----:R1:W2:Y:S02]  /*a050*/  SYNCS.PHASECHK.TRANS64.TRYWAIT P0, [R0+URZ+0xd0], R28 ;  /* 0x0000d01c000075a7 */ /* 0x0022a400080011ff */
[----:B--2---:R-:W-:Y:S05]  /*a060*/  @!P0 NANOSLEEP.SYNCS 0x989680 ;  /* 0x009896800000895d */ /* 0x004fea0003900000 */
[----:B------:R-:W2:Y:S02]  /*a070*/  @!P0 SYNCS.PHASECHK.TRANS64 P0, [R0+URZ+0xd0], R28 ;  /* 0x0000d01c000085a7 */ /* 0x000ea400080010ff */
[----:B--2---:R-:W-:Y:S05]  /*a080*/  @!P0 BRA `(.L_x_188) ;  /* 0xfffffffc00f08947 */ /* 0x004fea000383ffff */
[----:B------:R-:W-:Y:S05]  /*a090*/  BRA `(.L_x_189) ;  /* 0xffffffac00787947 */ /* 0x000fea000383ffff */
.L_x_93:
[----:B------:R-:W-:Y:S07]  /*a0a0*/  MOV R0, UR4 ;  /* 0x0000000400007c02 */ /* 0x000fee0008000f00 */
.L_x_190:
[----:B-1----:R1:W2:Y:S02]  /*a0b0*/  SYNCS.PHASECHK.TRANS64.TRYWAIT P0, [R0+URZ+0xd8], R28 ;  /* 0x0000d81c000075a7 */ /* 0x0022a400080011ff */
[----:B--2---:R-:W-:Y:S05]  /*a0c0*/  @!P0 NANOSLEEP.SYNCS 0x989680 ;  /* 0x009896800000895d */ /* 0x004fea0003900000 */
[----:B------:R-:W2:Y:S02]  /*a0d0*/  @!P0 SYNCS.PHASECHK.TRANS64 P0, [R0+URZ+0xd8], R28 ;  /* 0x0000d81c000085a7 */ /* 0x000ea400080010ff */
[----:B--2---:R-:W-:Y:S05]  /*a0e0*/  @!P0 BRA `(.L_x_190) ;  /* 0xfffffffc00f08947 */ /* 0x004fea000383ffff */
[----:B------:R-:W-:Y:S05]  /*a0f0*/  BRA `(.L_x_191) ;  /* 0xffffffac00fc7947 */ /* 0x000fea000383ffff */
.L_x_95:
[----:B------:R-:W-:-:S07]  /*a100*/  MOV R0, UR4 ;  /* 0x0000000400007c02 */ /* 0x000fce0008000f00 */
.L_x_192:
[----:B-1----:R1:W3:Y:S02]  /*a110*/  SYNCS.PHASECHK.TRANS64.TRYWAIT P0, [R0+URZ+0xc0], R2 ;  /* 0x0000c002000075a7 */ /* 0x0022e400080011ff */
[----:B---3--:R-:W-:Y:S05]  /*a120*/  @!P0 NANOSLEEP.SYNCS 0x989680 ;  /* 0x009896800000895d */ /* 0x008fea0003900000 */
[----:B------:R-:W3:Y:S02]  /*a130*/  @!P0 SYNCS.PHASECHK.TRANS64 P0, [R0+URZ+0xc0], R2 ;  /* 0x0000c002000085a7 */ /* 0x000ee400080010ff */
[----:B---3--:R-:W-:Y:S05]  /*a140*/  @!P0 BRA `(.L_x_192) ;  /* 0xfffffffc00f08947 */ /* 0x008fea000383ffff */
[----:B------:R-:W-:Y:S05]  /*a150*/  BRA `(.L_x_193) ;  /* 0xffffffb000707947 */ /* 0x000fea000383ffff */
.L_x_96:
[----:B-1----:R-:W-:-:S07]  /*a160*/  MOV R0, UR4 ;  /* 0x0000000400007c02 */ /* 0x002fce0008000f00 */
.L_x_194:
[----:B-1----:R1:W3:Y:S02]  /*a170*/  SYNCS.PHASECHK.TRANS64.TRYWAIT P0, [R0+URZ+0xc8], R2 ;  /* 0x0000c802000075a7 */ /* 0x0022e400080011ff */
[----:B---3--:R-:W-:Y:S05]  /*a180*/  @!P0 NANOSLEEP.SYNCS 0x989680 ;  /* 0x009896800000895d */ /* 0x008fea0003900000 */
[----:B------:R-:W3:Y:S02]  /*a190*/  @!P0 SYNCS.PHASECHK.TRANS64 P0, [R0+URZ+0xc8], R2 ;  /* 0x0000c802000085a7 */ /* 0x000ee400080010ff */
[----:B---3--:R-:W-:Y:S05]  /*a1a0*/  @!P0 BRA `(.L_x_194) ;  /* 0xfffffffc00f08947 */ /* 0x008fea000383ffff */
[----:B------:R-:W-:Y:S05]  /*a1b0*/  BRA `(.L_x_195) ;  /* 0xffffffb000607947 */ /* 0x000fea000383ffff */
.L_x_97:
[----:B-1----:R-:W-:-:S07]  /*a1c0*/  MOV R0, UR4 ;  /* 0x0000000400007c02 */ /* 0x002fce0008000f00 */
.L_x_196:
[----:B-1----:R1:W3:Y:S02]  /*a1d0*/  SYNCS.PHASECHK.TRANS64.TRYWAIT P0, [R0+URZ+0xd0], R2 ;  /* 0x0000d002000075a7 */ /* 0x0022e400080011ff */
[----:B---3--:R-:W-:Y:S05]  /*a1e0*/  @!P0 NANOSLEEP.SYNCS 0x989680 ;  /* 0x009896800000895d */ /* 0x008fea0003900000 */
[----:B------:R-:W3:Y:S02]  /*a1f0*/  @!P0 SYNCS.PHASECHK.TRANS64 P0, [R0+URZ+0xd0], R2 ;  /* 0x0000d002000085a7 */ /* 0x000ee400080010ff */
[----:B---3--:R-:W-:Y:S05]  /*a200*/  @!P0 BRA `(.L_x_196) ;  /* 0xfffffffc00f08947 */ /* 0x008fea000383ffff */
[----:B------:R-:W-:Y:S05]  /*a210*/  BRA `(.L_x_197) ;  /* 0xffffffb000507947 */ /* 0x000fea000383ffff */
.L_x_99:
[----:B---3--:R3:W4:Y:S02]  /*a220*/  SYNCS.PHASECHK.TRANS64.TRYWAIT P0, [R0+URZ+0xf0], R2 ;  /* 0x0000f002000075a7 */ /* 0x00872400080011ff */
[----:B----4-:R-:W-:Y:S05]  /*a230*/  @!P0 NANOSLEEP.SYNCS 0x989680 ;  /* 0x009896800000895d */ /* 0x010fea0003900000 */
[----:B------:R-:W4:Y:S02]  /*a240*/  @!P0 SYNCS.PHASECHK.TRANS64 P0, [R0+URZ+0xf0], R2 ;  /* 0x0000f002000085a7 */ /* 0x000f2400080010ff */
[----:B----4-:R-:W-:Y:S05]  /*a250*/  @!P0 BRA `(.L_x_99) ;  /* 0xfffffffc00f08947 */ /* 0x010fea000383ffff */
[----:B------:R-:W-:Y:S05]  /*a260*/  BRA `(.L_x_198) ;  /* 0xffffffb400187947 */ /* 0x000fea000383ffff */
.L_x_110:
[----:B-1----:R-:W-:Y:S04]  /*a270*/  MOV R2, UR49 ;  /* 0x0000003100027c02 */ /* 0x002fe80008000f00 */
[----:B------:R1:W3:Y:S03]  /*a280*/  SYNCS.PHASECHK.TRANS64.TRYWAIT P1, [R2+URZ+0xa0], R3 ;  /* 0x0000a003020075a7 */ /* 0x0002e600080211ff */
[----:B---3--:R-:W-:Y:S05]  /*a290*/  @!P1 NANOSLEEP.SYNCS 0x989680 ;  /* 0x009896800000995d */ /* 0x008fea0003900000 */
[----:B------:R-:W3:Y:S02]  /*a2a0*/  @!P1 SYNCS.PHASECHK.TRANS64 P1, [R2+URZ+0xa0], R3 ;  /* 0x0000a003020095a7 */ /* 0x000ee400080210ff */
[----:B---3--:R-:W-:Y:S05]  /*a2b0*/  @!P1 BRA `(.L_x_110) ;  /* 0xfffffffc00ec9947 */ /* 0x008fea000383ffff */
[----:B------:R-:W-:Y:S05]  /*a2c0*/  BRA `(.L_x_109) ;  /* 0xffffffc0001c7947 */ /* 0x000fea000383ffff */
.L_x_112:
[----:B-1----:R1:W4:Y:S02]  /*a2d0*/  SYNCS.PHASECHK.TRANS64.TRYWAIT P0, [R64+URZ+0x110], R0 ;  /* 0x00011000400075a7 */ /* 0x00232400080011ff */
[----:B----4-:R-:W-:Y:S05]  /*a2e0*/  @!P0 NANOSLEEP.SYNCS 0x989680 ;  /* 0x009896800000895d */ /* 0x010fea0003900000 */
[----:B------:R-:W4:Y:S02]  /*a2f0*/  @!P0 SYNCS.PHASECHK.TRANS64 P0, [R64+URZ+0x110], R0 ;  /* 0x00011000400085a7 */ /* 0x000f2400080010ff */
[----:B----4-:R-:W-:Y:S05]  /*a300*/  @!P0 BRA `(.L_x_112) ;  /* 0xfffffffc00f08947 */ /* 0x010fea000383ffff */
[----:B------:R-:W-:Y:S05]  /*a310*/  BRA `(.L_x_111) ;  /* 0xffffffc000447947 */ /* 0x000fea000383ffff */
.L_x_121:
[----:B--2---:R2:W4:Y:S02]  /*a320*/  SYNCS.PHASECHK.TRANS64.TRYWAIT P0, [R2+URZ+0xa0], R0 ;  /* 0x0000a000020075a7 */ /* 0x00452400080011ff */
[----:B----4-:R-:W-:Y:S05]  /*a330*/  @!P0 NANOSLEEP.SYNCS 0x989680 ;  /* 0x009896800000895d */ /* 0x010fea0003900000 */
[----:B------:R-:W4:Y:S02]  /*a340*/  @!P0 SYNCS.PHASECHK.TRANS64 P0, [R2+URZ+0xa0], R0 ;  /* 0x0000a000020085a7 */ /* 0x000f2400080010ff */
[----:B----4-:R-:W-:Y:S05]  /*a350*/  @!P0 BRA `(.L_x_121) ;  /* 0xfffffffc00f08947 */ /* 0x010fea000383ffff */
[----:B------:R-:W-:Y:S05]  /*a360*/  BRA `(.L_x_120) ;  /* 0xffffffcc00207947 */ /* 0x000fea000383ffff */
.L_x_129:
[----:B--2---:R2:W4:Y:S02]  /*a370*/  SYNCS.PHASECHK.TRANS64.TRYWAIT P0, [R0+URZ+0xa0], R6 ;  /* 0x0000a006000075a7 */ /* 0x00452400080011ff */
[----:B----4-:R-:W-:Y:S05]  /*a380*/  @!P0 NANOSLEEP.SYNCS 0x989680 ;  /* 0x009896800000895d */ /* 0x010fea0003900000 */
[----:B------:R-:W4:Y:S02]  /*a390*/  @!P0 SYNCS.PHASECHK.TRANS64 P0, [R0+URZ+0xa0], R6 ;  /* 0x0000a006000085a7 */ /* 0x000f2400080010ff */
[----:B----4-:R-:W-:Y:S05]  /*a3a0*/  @!P0 BRA `(.L_x_129) ;  /* 0xfffffffc00f08947 */ /* 0x010fea000383ffff */
[----:B------:R-:W-:Y:S05]  /*a3b0*/  BRA `(.L_x_128) ;  /* 0xffffffd800207947 */ /* 0x000fea000383ffff */
.L_x_137:
[----:B--2---:R2:W4:Y:S02]  /*a3c0*/  SYNCS.PHASECHK.TRANS64.TRYWAIT P0, [R0+URZ+0xa0], R5 ;  /* 0x0000a005000075a7 */ /* 0x00452400080011ff */
[----:B----4-:R-:W-:Y:S05]  /*a3d0*/  @!P0 NANOSLEEP.SYNCS 0x989680 ;  /* 0x009896800000895d */ /* 0x010fea0003900000 */
[----:B------:R-:W4:Y:S02]  /*a3e0*/  @!P0 SYNCS.PHASECHK.TRANS64 P0, [R0+URZ+0xa0], R5 ;  /* 0x0000a005000085a7 */ /* 0x000f2400080010ff */
[----:B----4-:R-:W-:Y:S05]  /*a3f0*/  @!P0 BRA `(.L_x_137) ;  /* 0xfffffffc00f08947 */ /* 0x010fea000383ffff */
[----:B------:R-:W-:Y:S05]  /*a400*/  BRA `(.L_x_136) ;  /* 0xffffffe400207947 */ /* 0x000fea000383ffff */
        .weak           $__internal_0_$__cuda_sm10x_tcgen05_guardrail_trap_col_being_dealloced_not_returned_by_alloc
        .type           $__internal_0_$__cuda_sm10x_tcgen05_guardrail_trap_col_being_dealloced_not_returned_by_alloc,@function
        .size           $__internal_0_$__cuda_sm10x_tcgen05_guardrail_trap_col_being_dealloced_not_returned_by_alloc,($__internal_1_$__cuda_sm10x_tcgen05_guardrail_trap_phase_invalid_during_alloc - $__internal_0_$__cuda_sm10x_tcgen05_guardrail_trap_col_being_dealloced_not_returned_by_alloc)
$__internal_0_$__cuda_sm10x_tcgen05_guardrail_trap_col_being_dealloced_not_returned_by_alloc:
[----:B------:R-:W-:Y:S05]  /*a410*/  BPT.TRAP 0x1 ;  /* 0x000000040000795c */ /* 0x000fea0000300000 */
[----:B------:R-:W-:-:S04]  /*a420*/  HFMA2 R3, -RZ, RZ, 0, 0 ;  /* 0x00000000ff037431 */ /* 0x000fc800000001ff */
[----:B------:R-:W-:Y:S05]  /*a430*/  RET.REL.NODEC R2 `(_ZN7cutlass13device_kernelINS_4gemm6kernel13GemmUniversalIN4cute5tupleIJiiiiEEENS1_10collective13CollectiveMmaINS1_46MainloopSm100TmaUmmaWarpSpecializedBlockScaledILi10ELi2ELi2ENS5_IJNS4_1CILi1EEENSA_ILi4EEESB_EEEEENS5_IJNSA_ILi128EEESF_SF_EEENS5_IJNS_12float_e2m1_tENS_13float_ue4m3_tEEEENS5_IJNS5_IJlSB_lEEENS4_6LayoutINS5_IJNS5_IJNS5_IJNSA_ILi32EEESC_EEEiEEENS5_IJNS5_IJNSA_ILi16EEESC_EEEiEEENS5_IJSB_iEEEEEENS5_IJSR_NS5_IJNS5_IJNSA_ILi0EEESB_EEENSA_ILi512EEEEEENS5_IJSU_iEEEEEEEEEEESJ_S11_NS4_8TiledMMAINS4_8MMA_AtomIJNS4_17SM100_MMA_MXF4_SSISH_SH_fSI_Li128ELi128ELi16ELNS4_4UMMA5MajorE0ELS16_0ELNS15_7ScaleInE0ELS17_0EEEEEENSL_INS5_IJSB_SB_SB_EEENS5_IJSU_SU_SU_EEEEENS5_IJNS4_10UnderscoreES1D_S1D_EEEEENS5_IJNS4_23SM90_TMA_LOAD_MULTICASTES1G_EEENS5_IJNS4_14ComposedLayoutINS4_7SwizzleILi2ELi4ELi3EEENS4_18smem_ptr_flag_bitsILi4EEENSL_INS5_IJNSA_ILi8EEESF_EEENS5_IJSF_SB_EEEEEEENSL_INS5_IJNS5_IJNS5_IJSN_SB_EEESQ_EEESB_NS5_IJSB_NSA_ILi2EEEEEEEEENS5_IJNS5_IJNS5_IJSQ_SW_EEESV_EEESU_NS5_IJSC_SW_EEEEEEEEEEEvNS4_8identityENS5_IJNS4_13SM90_TMA_LOADES24_EEES22_vS23_EENS_8epilogue10collective18CollectiveEpilogueINS27_23Sm100TmaWarpSpecializedILi4ELi2ELi32ELb1ELb0EEEJSG_NS5_IJNSL_ISF_SB_EENSL_ISM_SB_EEEEENS_10bfloat16_tESK_S2F_SK_NS27_6fusion15FusionCallbacksIS2B_NS2G_17LinearCombinationIS2F_fS2F_fLNS_15FloatRoundStyleE2EEESG_S2E_JEEENS4_5SM1004TMEM4LOAD26SM100_TMEM_LOAD_32dp32b32xES24_NS1I_IS1K_NS1L_ILi16EEENSL_INS5_IJS1N_SM_EEENS5_IJSM_SB_EEEEEEENS4_39AutoVectorizingCopyWithAssumedAlignmentILi128EEENS4_14SM90_TMA_STOREES2U_S2W_S2W_EEEvvEEEEvNT_6ParamsE) ;  /* 0xffffff5802f07950 */ /* 0x000fea0003c3ffff */
        .weak           $__internal_1_$__cuda_sm10x_tcgen05_guardrail_trap_phase_invalid_during_alloc
        .type           $__internal_1_$__cuda_sm10x_tcgen05_guardrail_trap_phase_invalid_during_alloc,@function
        .size           $__internal_1_$__cuda_sm10x_tcgen05_guardrail_trap_phase_invalid_during_alloc,($__internal_2_$__cuda_sm10x_tcgen05_guardrail_trap_unallocated_columns_being_dealloced - $__internal_1_$__cuda_sm10x_tcgen05_guardrail_trap_phase_invalid_during_alloc)
$__internal_1_$__cuda_sm10x_tcgen05_guardrail_trap_phase_invalid_during_alloc:
[----:B------:R-:W-:Y:S05]  /*a440*/  BPT.TRAP 0x1 ;  /* 0x000000040000795c */ /* 0x000fea0000300000 */
[----:B------:R-:W-:-:S04]  /*a450*/  MOV R3, 0x0 ;  /* 0x0000000000037802 */ /* 0x000fc80000000f00 */
[----:B------:R-:W-:Y:S05]  /*a460*/  RET.REL.NODEC R2 `(_ZN7cutlass13device_kernelINS_4gemm6kernel13GemmUniversalIN4cute5tupleIJiiiiEEENS1_10collective13CollectiveMmaINS1_46MainloopSm100TmaUmmaWarpSpecializedBlockScaledILi10ELi2ELi2ENS5_IJNS4_1CILi1EEENSA_ILi4EEESB_EEEEENS5_IJNSA_ILi128EEESF_SF_EEENS5_IJNS_12float_e2m1_tENS_13float_ue4m3_tEEEENS5_IJNS5_IJlSB_lEEENS4_6LayoutINS5_IJNS5_IJNS5_IJNSA_ILi32EEESC_EEEiEEENS5_IJNS5_IJNSA_ILi16EEESC_EEEiEEENS5_IJSB_iEEEEEENS5_IJSR_NS5_IJNS5_IJNSA_ILi0EEESB_EEENSA_ILi512EEEEEENS5_IJSU_iEEEEEEEEEEESJ_S11_NS4_8TiledMMAINS4_8MMA_AtomIJNS4_17SM100_MMA_MXF4_SSISH_SH_fSI_Li128ELi128ELi16ELNS4_4UMMA5MajorE0ELS16_0ELNS15_7ScaleInE0ELS17_0EEEEEENSL_INS5_IJSB_SB_SB_EEENS5_IJSU_SU_SU_EEEEENS5_IJNS4_10UnderscoreES1D_S1D_EEEEENS5_IJNS4_23SM90_TMA_LOAD_MULTICASTES1G_EEENS5_IJNS4_14ComposedLayoutINS4_7SwizzleILi2ELi4ELi3EEENS4_18smem_ptr_flag_bitsILi4EEENSL_INS5_IJNSA_ILi8EEESF_EEENS5_IJSF_SB_EEEEEEENSL_INS5_IJNS5_IJNS5_IJSN_SB_EEESQ_EEESB_NS5_IJSB_NSA_ILi2EEEEEEEEENS5_IJNS5_IJNS5_IJSQ_SW_EEESV_EEESU_NS5_IJSC_SW_EEEEEEEEEEEvNS4_8identityENS5_IJNS4_13SM90_TMA_LOADES24_EEES22_vS23_EENS_8epilogue10collective18CollectiveEpilogueINS27_23Sm100TmaWarpSpecializedILi4ELi2ELi32ELb1ELb0EEEJSG_NS5_IJNSL_ISF_SB_EENSL_ISM_SB_EEEEENS_10bfloat16_tESK_S2F_SK_NS27_6fusion15FusionCallbacksIS2B_NS2G_17LinearCombinationIS2F_fS2F_fLNS_15FloatRoundStyleE2EEESG_S2E_JEEENS4_5SM1004TMEM4LOAD26SM100_TMEM_LOAD_32dp32b32xES24_NS1I_IS1K_NS1L_ILi16EEENSL_INS5_IJS1N_SM_EEENS5_IJSM_SB_EEEEEEENS4_39AutoVectorizingCopyWithAssumedAlignmentILi128EEENS4_14SM90_TMA_STOREES2U_S2W_S2W_EEEvvEEEEvNT_6ParamsE) ;  /* 0xffffff5802e47950 */ /* 0x000fea0003c3ffff */
        .weak           $__internal_2_$__cuda_sm10x_tcgen05_guardrail_trap_unallocated_columns_being_dealloced
        .type           $__internal_2_$__cuda_sm10x_tcgen05_guardrail_trap_unallocated_columns_being_dealloced,@function
        .size           $__internal_2_$__cuda_sm10x_tcgen05_guardrail_trap_unallocated_columns_being_dealloced,(.L_x_200 - $__internal_2_$__cuda_sm10x_tcgen05_guardrail_trap_unallocated_columns_being_dealloced)
$__internal_2_$__cuda_sm10x_tcgen05_guardrail_trap_unallocated_columns_being_dealloced:
[----:B------:R-:W-:Y:S05]  /*a470*/  BPT.TRAP 0x1 ;  /* 0x000000040000795c */ /* 0x000fea0000300000 */
[----:B------:R-:W-:-:S04]  /*a480*/  HFMA2 R3, -RZ, RZ, 0, 0 ;  /* 0x00000000ff037431 */ /* 0x000fc800000001ff */
[----:B------:R-:W-:Y:S05]  /*a490*/  RET.REL.NODEC R2 `(_ZN7cutlass13device_kernelINS_4gemm6kernel13GemmUniversalIN4cute5tupleIJiiiiEEENS1_10collective13CollectiveMmaINS1_46MainloopSm100TmaUmmaWarpSpecializedBlockScaledILi10ELi2ELi2ENS5_IJNS4_1CILi1EEENSA_ILi4EEESB_EEEEENS5_IJNSA_ILi128EEESF_SF_EEENS5_IJNS_12float_e2m1_tENS_13float_ue4m3_tEEEENS5_IJNS5_IJlSB_lEEENS4_6LayoutINS5_IJNS5_IJNS5_IJNSA_ILi32EEESC_EEEiEEENS5_IJNS5_IJNSA_ILi16EEESC_EEEiEEENS5_IJSB_iEEEEEENS5_IJSR_NS5_IJNS5_IJNSA_ILi0EEESB_EEENSA_ILi512EEEEEENS5_IJSU_iEEEEEEEEEEESJ_S11_NS4_8TiledMMAINS4_8MMA_AtomIJNS4_17SM100_MMA_MXF4_SSISH_SH_fSI_Li128ELi128ELi16ELNS4_4UMMA5MajorE0ELS16_0ELNS15_7ScaleInE0ELS17_0EEEEEENSL_INS5_IJSB_SB_SB_EEENS5_IJSU_SU_SU_EEEEENS5_IJNS4_10UnderscoreES1D_S1D_EEEEENS5_IJNS4_23SM90_TMA_LOAD_MULTICASTES1G_EEENS5_IJNS4_14ComposedLayoutINS4_7SwizzleILi2ELi4ELi3EEENS4_18smem_ptr_flag_bitsILi4EEENSL_INS5_IJNSA_ILi8EEESF_EEENS5_IJSF_SB_EEEEEEENSL_INS5_IJNS5_IJNS5_IJSN_SB_EEESQ_EEESB_NS5_IJSB_NSA_ILi2EEEEEEEEENS5_IJNS5_IJNS5_IJSQ_SW_EEESV_EEESU_NS5_IJSC_SW_EEEEEEEEEEEvNS4_8identityENS5_IJNS4_13SM90_TMA_LOADES24_EEES22_vS23_EENS_8epilogue10collective18CollectiveEpilogueINS27_23Sm100TmaWarpSpecializedILi4ELi2ELi32ELb1ELb0EEEJSG_NS5_IJNSL_ISF_SB_EENSL_ISM_SB_EEEEENS_10bfloat16_tESK_S2F_SK_NS27_6fusion15FusionCallbacksIS2B_NS2G_17LinearCombinationIS2F_fS2F_fLNS_15FloatRoundStyleE2EEESG_S2E_JEEENS4_5SM1004TMEM4LOAD26SM100_TMEM_LOAD_32dp32b32xES24_NS1I_IS1K_NS1L_ILi16EEENSL_INS5_IJS1N_SM_EEENS5_IJSM_SB_EEEEEEENS4_39AutoVectorizingCopyWithAssumedAlignmentILi128EEENS4_14SM90_TMA_STOREES2U_S2W_S2W_EEEvvEEEEvNT_6ParamsE) ;  /* 0xffffff5802d87950 */ /* 0x000fea0003c3ffff */
.L_x_199:
[----:B------:R-:W-:-:S00]  /*a4a0*/  BRA `(.L_x_199) ;  /* 0xfffffffc00fc7947 */ /* 0x000fc0000383ffff */
[----:B------:R-:W-:-:S00]  /*a4b0*/  NOP ;  /* 0x0000000000007918 */ /* 0x000fc00000000000 */
        /* <DEDUP_REMOVED lines=12> */
.L_x_200:


//--------------------- .nv.global.init           --------------------------
	.section	.nv.global.init,"aw",@progbits
.nv.global.init:
	.type		$str$29,@object
	.size		$str$29,($str$30 - $str$29)
$str$29:
        /*0000*/ 	.byte	0x28, 0x61, 0x64, 0x64, 0x72, 0x65, 0x73, 0x73, 0x20, 0x26, 0x20, 0x6d, 0x61, 0x73, 0x6b, 0x29
        /*0010*/ 	.byte	0x20, 0x3d, 0x3d, 0x20, 0x30, 0x00
	.type		$str$30,@object
	.size		$str$30,($str$26 - $str$30)
$str$30:
        /*0016*/ 	.byte	0x2f, 0x74, 0x6d, 0x70, 0x2f, 0x63, 0x75, 0x74, 0x6c, 0x61, 0x73, 0x73, 0x5f, 0x73, 0x77, 0x65
        /*0026*/ 	.byte	0x65, 0x70, 0x5f, 0x73, 0x72, 0x63, 0x2f, 0x69, 0x6e, 0x63, 0x6c, 0x75, 0x64, 0x65, 0x2f, 0x63
        /*0036*/ 	.byte	0x75, 0x74, 0x65, 0x2f, 0x70, 0x6f, 0x69, 0x6e, 0x74, 0x65, 0x72, 0x5f, 0x66, 0x6c, 0x61, 0x67
        /*0046*/ 	.byte	0x67, 0x65, 0x64, 0x2e, 0x68, 0x70, 0x70, 0x00
	.type		$str$26,@object
	.size		$str$26,($str$25 - $str$26)
$str$26:
        /*004e*/ 	.byte	0x2f, 0x74, 0x6d, 0x70, 0x2f, 0x63, 0x75, 0x74, 0x6c, 0x61, 0x73, 0x73, 0x5f, 0x73, 0x77, 0x65
        /*005e*/ 	.byte	0x65, 0x70, 0x5f, 0x73, 0x72, 0x63, 0x2f, 0x69, 0x6e, 0x63, 0x6c, 0x75, 0x64, 0x65, 0x2f, 0x63
        /*006e*/ 	.byte	0x75, 0x74, 0x65, 0x2f, 0x61, 0x74, 0x6f, 0x6d, 0x2f, 0x63, 0x6f, 0x70, 0x79, 0x5f, 0x74, 0x72
        /*007e*/ 	.byte	0x61, 0x69, 0x74, 0x73, 0x5f, 0x73, 0x6d, 0x31, 0x30, 0x30, 0x2e, 0x68, 0x70, 0x70, 0x00
	.type		$str$25,@object
	.size		$str$25,(__unnamed_1 - $str$25)
$str$25:
        /*008d*/ 	.byte	0x28, 0x28, 0x75, 0x69, 0x6e, 0x74, 0x33, 0x32, 0x5f, 0x74, 0x28, 0x74, 0x68, 0x72, 0x65, 0x61
        /*009d*/ 	.byte	0x64, 0x49, 0x64, 0x78, 0x2e, 0x78, 0x29, 0x20, 0x2f, 0x20, 0x33, 0x32, 0x29, 0x20, 0x25, 0x20
        /*00ad*/ 	.byte	0x34, 0x29, 0x20, 0x3d, 0x3d, 0x20, 0x28, 0x28, 0x28, 0x74, 0x6d, 0x65, 0x6d, 0x5f, 0x61, 0x64
        /*00bd*/ 	.byte	0x64, 0x72, 0x20, 0x3e, 0x3e, 0x20, 0x31, 0x36, 0x29, 0x20, 0x2f, 0x20, 0x33, 0x32, 0x29, 0x20
        /*00cd*/ 	.byte	0x25, 0x20, 0x34, 0x29, 0x00
	.type		__unnamed_1,@object
	.size		__unnamed_1,(__unnamed_2 - __unnamed_1)
__unnamed_1:
        /*00d2*/ 	.byte	0x61, 0x75, 0x74, 0x6f, 0x20, 0x63, 0x75, 0x74, 0x65, 0x3a, 0x3a, 0x61, 0x73, 0x5f, 0x70, 0x6f
        /* <DEDUP_REMOVED lines=24> */
        /*0262*/ 	.byte	0x34, 0x30, 0x39, 0x36, 0x3e, 0x3e, 0x3e, 0x3e, 0x5d, 0x00
	.type		__unnamed_2,@object
	.size		__unnamed_2,(.L_2 - __unnamed_2)
__unnamed_2:
        /* <DEDUP_REMOVED lines=42> */
        /*050c*/ 	.byte	0x3e, 0x3e, 0x5d, 0x00
.L_2:


//--------------------- .nv.shared._ZN7cutlass13device_kernelINS_4gemm6kernel13GemmUniversalIN4cute5tupleIJiiiiEEENS1_10collective13CollectiveMmaINS1_46MainloopSm100TmaUmmaWarpSpecializedBlockScaledILi10ELi2ELi2ENS5_IJNS4_1CILi1EEENSA_ILi4EEESB_EEEEENS5_IJNSA_ILi128EEESF_SF_EEENS5_IJNS_12float_e2m1_tENS_13float_ue4m3_tEEEENS5_IJNS5_IJlSB_lEEENS4_6LayoutINS5_IJNS5_IJNS5_IJNSA_ILi32EEESC_EEEiEEENS5_IJNS5_IJNSA_ILi16EEESC_EEEiEEENS5_IJSB_iEEEEEENS5_IJSR_NS5_IJNS5_IJNSA_ILi0EEESB_EEENSA_ILi512EEEEEENS5_IJSU_iEEEEEEEEEEESJ_S11_NS4_8TiledMMAINS4_8MMA_AtomIJNS4_17SM100_MMA_MXF4_SSISH_SH_fSI_Li128ELi128ELi16ELNS4_4UMMA5MajorE0ELS16_0ELNS15_7ScaleInE0ELS17_0EEEEEENSL_INS5_IJSB_SB_SB_EEENS5_IJSU_SU_SU_EEEEENS5_IJNS4_10UnderscoreES1D_S1D_EEEEENS5_IJNS4_23SM90_TMA_LOAD_MULTICASTES1G_EEENS5_IJNS4_14ComposedLayoutINS4_7SwizzleILi2ELi4ELi3EEENS4_18smem_ptr_flag_bitsILi4EEENSL_INS5_IJNSA_ILi8EEESF_EEENS5_IJSF_SB_EEEEEEENSL_INS5_IJNS5_IJNS5_IJSN_SB_EEESQ_EEESB_NS5_IJSB_NSA_ILi2EEEEEEEEENS5_IJNS5_IJNS5_IJSQ_SW_EEESV_EEESU_NS5_IJSC_SW_EEEEEEEEEEEvNS4_8identityENS5_IJNS4_13SM90_TMA_LOADES24_EEES22_vS23_EENS_8epilogue10collective18CollectiveEpilogueINS27_23Sm100TmaWarpSpecializedILi4ELi2ELi32ELb1ELb0EEEJSG_NS5_IJNSL_ISF_SB_EENSL_ISM_SB_EEEEENS_10bfloat16_tESK_S2F_SK_NS27_6fusion15FusionCallbacksIS2B_NS2G_17LinearCombinationIS2F_fS2F_fLNS_15FloatRoundStyleE2EEESG_S2E_JEEENS4_5SM1004TMEM4LOAD26SM100_TMEM_LOAD_32dp32b32xES24_NS1I_IS1K_NS1L_ILi16EEENSL_INS5_IJS1N_SM_EEENS5_IJSM_SB_EEEEEEENS4_39AutoVectorizingCopyWithAssumedAlignmentILi128EEENS4_14SM90_TMA_STOREES2U_S2W_S2W_EEEvvEEEEvNT_6ParamsE --------------------------
	.section	.nv.shared._ZN7cutlass13device_kernelINS_4gemm6kernel13GemmUniversalIN4cute5tupleIJiiiiEEENS1_10collective13CollectiveMmaINS1_46MainloopSm100TmaUmmaWarpSpecializedBlockScaledILi10ELi2ELi2ENS5_IJNS4_1CILi1EEENSA_ILi4EEESB_EEEEENS5_IJNSA_ILi128EEESF_SF_EEENS5_IJNS_12float_e2m1_tENS_13float_ue4m3_tEEEENS5_IJNS5_IJlSB_lEEENS4_6LayoutINS5_IJNS5_IJNS5_IJNSA_ILi32EEESC_EEEiEEENS5_IJNS5_IJNSA_ILi16EEESC_EEEiEEENS5_IJSB_iEEEEEENS5_IJSR_NS5_IJNS5_IJNSA_ILi0EEESB_EEENSA_ILi512EEEEEENS5_IJSU_iEEEEEEEEEEESJ_S11_NS4_8TiledMMAINS4_8MMA_AtomIJNS4_17SM100_MMA_MXF4_SSISH_SH_fSI_Li128ELi128ELi16ELNS4_4UMMA5MajorE0ELS16_0ELNS15_7ScaleInE0ELS17_0EEEEEENSL_INS5_IJSB_SB_SB_EEENS5_IJSU_SU_SU_EEEEENS5_IJNS4_10UnderscoreES1D_S1D_EEEEENS5_IJNS4_23SM90_TMA_LOAD_MULTICASTES1G_EEENS5_IJNS4_14ComposedLayoutINS4_7SwizzleILi2ELi4ELi3EEENS4_18smem_ptr_flag_bitsILi4EEENSL_INS5_IJNSA_ILi8EEESF_EEENS5_IJSF_SB_EEEEEEENSL_INS5_IJNS5_IJNS5_IJSN_SB_EEESQ_EEESB_NS5_IJSB_NSA_ILi2EEEEEEEEENS5_IJNS5_IJNS5_IJSQ_SW_EEESV_EEESU_NS5_IJSC_SW_EEEEEEEEEEEvNS4_8identityENS5_IJNS4_13SM90_TMA_LOADES24_EEES22_vS23_EENS_8epilogue10collective18CollectiveEpilogueINS27_23Sm100TmaWarpSpecializedILi4ELi2ELi32ELb1ELb0EEEJSG_NS5_IJNSL_ISF_SB_EENSL_ISM_SB_EEEEENS_10bfloat16_tESK_S2F_SK_NS27_6fusion15FusionCallbacksIS2B_NS2G_17LinearCombinationIS2F_fS2F_fLNS_15FloatRoundStyleE2EEESG_S2E_JEEENS4_5SM1004TMEM4LOAD26SM100_TMEM_LOAD_32dp32b32xES24_NS1I_IS1K_NS1L_ILi16EEENSL_INS5_IJS1N_SM_EEENS5_IJSM_SB_EEEEEEENS4_39AutoVectorizingCopyWithAssumedAlignmentILi128EEENS4_14SM90_TMA_STOREES2U_S2W_S2W_EEEvvEEEEvNT_6ParamsE,"aw",@nobits
	.sectionflags	@""
	.align	16
	.zero		1024


//--------------------- .nv.shared.reserved.0     --------------------------
	.section	.nv.shared.reserved.0,"aw",@nobits
	.weak		__nv_reservedSMEM_offset_0_alias
	.size		__nv_reservedSMEM_offset_0_alias, 0, 64
	.other		__nv_reservedSMEM_offset_0_alias,@"STO_CUDA_RESERVED_SHARED STV_DEFAULT"
__nv_reservedSMEM_offset_0_alias:
	.zero		0
.nv.shared.reserved.0:
	.zero		64
	.weak		__nv_reservedSMEM_tcgen05_partition
	.type		__nv_reservedSMEM_tcgen05_partition,@object
	.size		__nv_reservedSMEM_tcgen05_partition,(.L_0 - __nv_reservedSMEM_tcgen05_partition)
__nv_reservedSMEM_tcgen05_partition:
	.zero		32
.L_0:


//--------------------- .nv.global                --------------------------
	.section	.nv.global,"aw",@nobits
.nv.global:
	.type		_ZN40_INTERNAL_c1a36b40_4_k_cu_ea10cee0_186594cute1_E,@object
	.size		_ZN40_INTERNAL_c1a36b40_4_k_cu_ea10cee0_186594cute1_E,(_ZN40_INTERNAL_c1a36b40_4_k_cu_ea10cee0_186594cuda3std3__45__cpo6cbeginE - _ZN40_INTERNAL_c1a36b40_4_k_cu_ea10cee0_186594cute1_E)
_ZN40_INTERNAL_c1a36b40_4_k_cu_ea10cee0_186594cute1_E:
	.zero		1
	.type		_ZN40_INTERNAL_c1a36b40_4_k_cu_ea10cee0_186594cuda3std3__45__cpo6cbeginE,@object
	.size		_ZN40_INTERNAL_c1a36b40_4_k_cu_ea10cee0_186594cuda3std3__45__cpo6cbeginE,(_ZN40_INTERNAL_c1a36b40_4_k_cu_ea10cee0_186594cuda3std3__48in_placeE - _ZN40_INTERNAL_c1a36b40_4_k_cu_ea10cee0_186594cuda3std3__45__cpo6cbeginE)
_ZN40_INTERNAL_c1a36b40_4_k_cu_ea10cee0_186594cuda3std3__45__cpo6cbeginE:
	.zero		1
	.type		_ZN40_INTERNAL_c1a36b40_4_k_cu_ea10cee0_186594cuda3std3__48in_placeE,@object
	.size		_ZN40_INTERNAL_c1a36b40_4_k_cu_ea10cee0_186594cuda3std3__48in_placeE,(_ZN40_INTERNAL_c1a36b40_4_k_cu_ea10cee0_186594cuda3std6ranges3__45__cpo9iter_moveE - _ZN40_INTERNAL_c1a36b40_4_k_cu_ea10cee0_186594cuda3std3__48in_placeE)
_ZN40_INTERNAL_c1a36b40_4_k_cu_ea10cee0_186594cuda3std3__48in_placeE:
	.zero		1
	.type		_ZN40_INTERNAL_c1a36b40_4_k_cu_ea10cee0_186594cuda3std6ranges3__45__cpo9iter_moveE,@object
	.size		_ZN40_INTERNAL_c1a36b40_4_k_cu_ea10cee0_186594cuda3std6ranges3__45__cpo9iter_moveE,(_ZN40_INTERNAL_c1a36b40_4_k_cu_ea10cee0_186594cuda3std3__45__cpo5beginE - _ZN40_INTERNAL_c1a36b40_4_k_cu_ea10cee0_186594cuda3std6ranges3__45__cpo9iter_moveE)
_ZN40_INTERNAL_c1a36b40_4_k_cu_ea10cee0_186594cuda3std6ranges3__45__cpo9iter_moveE:
	.zero		1
	.type		_ZN40_INTERNAL_c1a36b40_4_k_cu_ea10cee0_186594cuda3std3__45__cpo5beginE,@object
	.size		_ZN40_INTERNAL_c1a36b40_4_k_cu_ea10cee0_186594cuda3std3__45__cpo5beginE,(_ZN40_INTERNAL_c1a36b40_4_k_cu_ea10cee0_186594cuda3std3__442_GLOBAL__N__c1a36b40_4_k_cu_ea10cee0_186596ignoreE - _ZN40_INTERNAL_c1a36b40_4_k_cu_ea10cee0_186594cuda3std3__45__cpo5beginE)
_ZN40_INTERNAL_c1a36b40_4_k_cu_ea10cee0_186594cuda3std3__45__cpo5beginE:
	.zero		1
	.type		_ZN40_INTERNAL_c1a36b40_4_k_cu_ea10cee0_186594cuda3std3__442_GLOBAL__N__c1a36b40_4_k_cu_ea10cee0_186596ignoreE,@object
	.size		_ZN40_INTERNAL_c1a36b40_4_k_cu_ea10cee0_186594cuda3std3__442_GLOBAL__N__c1a36b40_4_k_cu_ea10cee0_186596ignoreE,(_ZN40_INTERNAL_c1a36b40_4_k_cu_ea10cee0_186594cute7productE - _ZN40_INTERNAL_c1a36b40_4_k_cu_ea10cee0_186594cuda3std3__442_GLOBAL__N__c1a36b40_4_k_cu_ea10cee0_186596ignoreE)
_ZN40_INTERNAL_c1a36b40_4_k_cu_ea10cee0_186594cuda3std3__442_GLOBAL__N__c1a36b40_4_k_cu_ea10cee0_186596ignoreE:
	.zero		1
	.type		_ZN40_INTERNAL_c1a36b40_4_k_cu_ea10cee0_186594cute7productE,@object
	.size		_ZN40_INTERNAL_c1a36b40_4_k_cu_ea10cee0_186594cute7productE,(_ZN40_INTERNAL_c1a36b40_4_k_cu_ea10cee0_186594cuda3std3__45__cpo3endE - _ZN40_INTERNAL_c1a36b40_4_k_cu_ea10cee0_186594cute7productE)
_ZN40_INTERNAL_c1a36b40_4_k_cu_ea10cee0_186594cute7productE:
	.zero		1
	.type		_ZN40_INTERNAL_c1a36b40_4_k_cu_ea10cee0_186594cuda3std3__45__cpo3endE,@object
	.size		_ZN40_INTERNAL_c1a36b40_4_k_cu_ea10cee0_186594cuda3std3__45__cpo3endE,(_ZN40_INTERNAL_c1a36b40_4_k_cu_ea10cee0_186594cuda3std3__419piecewise_constructE - _ZN40_INTERNAL_c1a36b40_4_k_cu_ea10cee0_186594cuda3std3__45__cpo3endE)
_ZN40_INTERNAL_c1a36b40_4_k_cu_ea10cee0_186594cuda3std3__45__cpo3endE:
	.zero		1
	.type		_ZN40_INTERNAL_c1a36b40_4_k_cu_ea10cee0_186594cuda3std3__419piecewise_constructE,@object
	.size		_ZN40_INTERNAL_c1a36b40_4_k_cu_ea10cee0_186594cuda3std3__419piecewise_constructE,(_ZN40_INTERNAL_c1a36b40_4_k_cu_ea10cee0_186594cuda3std3__45__cpo4cendE - _ZN40_INTERNAL_c1a36b40_4_k_cu_ea10cee0_186594cuda3std3__419piecewise_constructE)
_ZN40_INTERNAL_c1a36b40_4_k_cu_ea10cee0_186594cuda3std3__419piecewise_constructE:
	.zero		1
	.type		_ZN40_INTERNAL_c1a36b40_4_k_cu_ea10cee0_186594cuda3std3__45__cpo4cendE,@object
	.size		_ZN40_INTERNAL_c1a36b40_4_k_cu_ea10cee0_186594cuda3std3__45__cpo4cendE,(_ZN40_INTERNAL_c1a36b40_4_k_cu_ea10cee0_186594cuda3std6ranges3__45__cpo4swapE - _ZN40_INTERNAL_c1a36b40_4_k_cu_ea10cee0_186594cuda3std3__45__cpo4cendE)
_ZN40_INTERNAL_c1a36b40_4_k_cu_ea10cee0_186594cuda3std3__45__cpo4cendE:
	.zero		1
	.type		_ZN40_INTERNAL_c1a36b40_4_k_cu_ea10cee0_186594cuda3std6ranges3__45__cpo4swapE,@object
	.size		_ZN40_INTERNAL_c1a36b40_4_k_cu_ea10cee0_186594cuda3std6ranges3__45__cpo4swapE,(.L_10 - _ZN40_INTERNAL_c1a36b40_4_k_cu_ea10cee0_186594cuda3std6ranges3__45__cpo4swapE)
_ZN40_INTERNAL_c1a36b40_4_k_cu_ea10cee0_186594cuda3std6ranges3__45__cpo4swapE:
	.zero		1
.L_10:


//--------------------- .nv.constant0._ZN7cutlass13device_kernelINS_4gemm6kernel13GemmUniversalIN4cute5tupleIJiiiiEEENS1_10collective13CollectiveMmaINS1_46MainloopSm100TmaUmmaWarpSpecializedBlockScaledILi10ELi2ELi2ENS5_IJNS4_1CILi1EEENSA_ILi4EEESB_EEEEENS5_IJNSA_ILi128EEESF_SF_EEENS5_IJNS_12float_e2m1_tENS_13float_ue4m3_tEEEENS5_IJNS5_IJlSB_lEEENS4_6LayoutINS5_IJNS5_IJNS5_IJNSA_ILi32EEESC_EEEiEEENS5_IJNS5_IJNSA_ILi16EEESC_EEEiEEENS5_IJSB_iEEEEEENS5_IJSR_NS5_IJNS5_IJNSA_ILi0EEESB_EEENSA_ILi512EEEEEENS5_IJSU_iEEEEEEEEEEESJ_S11_NS4_8TiledMMAINS4_8MMA_AtomIJNS4_17SM100_MMA_MXF4_SSISH_SH_fSI_Li128ELi128ELi16ELNS4_4UMMA5MajorE0ELS16_0ELNS15_7ScaleInE0ELS17_0EEEEEENSL_INS5_IJSB_SB_SB_EEENS5_IJSU_SU_SU_EEEEENS5_IJNS4_10UnderscoreES1D_S1D_EEEEENS5_IJNS4_23SM90_TMA_LOAD_MULTICASTES1G_EEENS5_IJNS4_14ComposedLayoutINS4_7SwizzleILi2ELi4ELi3EEENS4_18smem_ptr_flag_bitsILi4EEENSL_INS5_IJNSA_ILi8EEESF_EEENS5_IJSF_SB_EEEEEEENSL_INS5_IJNS5_IJNS5_IJSN_SB_EEESQ_EEESB_NS5_IJSB_NSA_ILi2EEEEEEEEENS5_IJNS5_IJNS5_IJSQ_SW_EEESV_EEESU_NS5_IJSC_SW_EEEEEEEEEEEvNS4_8identityENS5_IJNS4_13SM90_TMA_LOADES24_EEES22_vS23_EENS_8epilogue10collective18CollectiveEpilogueINS27_23Sm100TmaWarpSpecializedILi4ELi2ELi32ELb1ELb0EEEJSG_NS5_IJNSL_ISF_SB_EENSL_ISM_SB_EEEEENS_10bfloat16_tESK_S2F_SK_NS27_6fusion15FusionCallbacksIS2B_NS2G_17LinearCombinationIS2F_fS2F_fLNS_15FloatRoundStyleE2EEESG_S2E_JEEENS4_5SM1004TMEM4LOAD26SM100_TMEM_LOAD_32dp32b32xES24_NS1I_IS1K_NS1L_ILi16EEENSL_INS5_IJS1N_SM_EEENS5_IJSM_SB_EEEEEEENS4_39AutoVectorizingCopyWithAssumedAlignmentILi128EEENS4_14SM90_TMA_STOREES2U_S2W_S2W_EEEvvEEEEvNT_6ParamsE --------------------------
	.section	.nv.constant0._ZN7cutlass13device_kernelINS_4gemm6kernel13GemmUniversalIN4cute5tupleIJiiiiEEENS1_10collective13CollectiveMmaINS1_46MainloopSm100TmaUmmaWarpSpecializedBlockScaledILi10ELi2ELi2ENS5_IJNS4_1CILi1EEENSA_ILi4EEESB_EEEEENS5_IJNSA_ILi128EEESF_SF_EEENS5_IJNS_12float_e2m1_tENS_13float_ue4m3_tEEEENS5_IJNS5_IJlSB_lEEENS4_6LayoutINS5_IJNS5_IJNS5_IJNSA_ILi32EEESC_EEEiEEENS5_IJNS5_IJNSA_ILi16EEESC_EEEiEEENS5_IJSB_iEEEEEENS5_IJSR_NS5_IJNS5_IJNSA_ILi0EEESB_EEENSA_ILi512EEEEEENS5_IJSU_iEEEEEEEEEEESJ_S11_NS4_8TiledMMAINS4_8MMA_AtomIJNS4_17SM100_MMA_MXF4_SSISH_SH_fSI_Li128ELi128ELi16ELNS4_4UMMA5MajorE0ELS16_0ELNS15_7ScaleInE0ELS17_0EEEEEENSL_INS5_IJSB_SB_SB_EEENS5_IJSU_SU_SU_EEEEENS5_IJNS4_10UnderscoreES1D_S1D_EEEEENS5_IJNS4_23SM90_TMA_LOAD_MULTICASTES1G_EEENS5_IJNS4_14ComposedLayoutINS4_7SwizzleILi2ELi4ELi3EEENS4_18smem_ptr_flag_bitsILi4EEENSL_INS5_IJNSA_ILi8EEESF_EEENS5_IJSF_SB_EEEEEEENSL_INS5_IJNS5_IJNS5_IJSN_SB_EEESQ_EEESB_NS5_IJSB_NSA_ILi2EEEEEEEEENS5_IJNS5_IJNS5_IJSQ_SW_EEESV_EEESU_NS5_IJSC_SW_EEEEEEEEEEEvNS4_8identityENS5_IJNS4_13SM90_TMA_LOADES24_EEES22_vS23_EENS_8epilogue10collective18CollectiveEpilogueINS27_23Sm100TmaWarpSpecializedILi4ELi2ELi32ELb1ELb0EEEJSG_NS5_IJNSL_ISF_SB_EENSL_ISM_SB_EEEEENS_10bfloat16_tESK_S2F_SK_NS27_6fusion15FusionCallbacksIS2B_NS2G_17LinearCombinationIS2F_fS2F_fLNS_15FloatRoundStyleE2EEESG_S2E_JEEENS4_5SM1004TMEM4LOAD26SM100_TMEM_LOAD_32dp32b32xES24_NS1I_IS1K_NS1L_ILi16EEENSL_INS5_IJS1N_SM_EEENS5_IJSM_SB_EEEEEEENS4_39AutoVectorizingCopyWithAssumedAlignmentILi128EEENS4_14SM90_TMA_STOREES2U_S2W_S2W_EEEvvEEEEvNT_6ParamsE,"a",@progbits
	.sectionflags	@""
	.align	4
.nv.constant0._ZN7cutlass13device_kernelINS_4gemm6kernel13GemmUniversalIN4cute5tupleIJiiiiEEENS1_10collective13CollectiveMmaINS1_46MainloopSm100TmaUmmaWarpSpecializedBlockScaledILi10ELi2ELi2ENS5_IJNS4_1CILi1EEENSA_ILi4EEESB_EEEEENS5_IJNSA_ILi128EEESF_SF_EEENS5_IJNS_12float_e2m1_tENS_13float_ue4m3_tEEEENS5_IJNS5_IJlSB_lEEENS4_6LayoutINS5_IJNS5_IJNS5_IJNSA_ILi32EEESC_EEEiEEENS5_IJNS5_IJNSA_ILi16EEESC_EEEiEEENS5_IJSB_iEEEEEENS5_IJSR_NS5_IJNS5_IJNSA_ILi0EEESB_EEENSA_ILi512EEEEEENS5_IJSU_iEEEEEEEEEEESJ_S11_NS4_8TiledMMAINS4_8MMA_AtomIJNS4_17SM100_MMA_MXF4_SSISH_SH_fSI_Li128ELi128ELi16ELNS4_4UMMA5MajorE0ELS16_0ELNS15_7ScaleInE0ELS17_0EEEEEENSL_INS5_IJSB_SB_SB_EEENS5_IJSU_SU_SU_EEEEENS5_IJNS4_10UnderscoreES1D_S1D_EEEEENS5_IJNS4_23SM90_TMA_LOAD_MULTICASTES1G_EEENS5_IJNS4_14ComposedLayoutINS4_7SwizzleILi2ELi4ELi3EEENS4_18smem_ptr_flag_bitsILi4EEENSL_INS5_IJNSA_ILi8EEESF_EEENS5_IJSF_SB_EEEEEEENSL_INS5_IJNS5_IJNS5_IJSN_SB_EEESQ_EEESB_NS5_IJSB_NSA_ILi2EEEEEEEEENS5_IJNS5_IJNS5_IJSQ_SW_EEESV_EEESU_NS5_IJSC_SW_EEEEEEEEEEEvNS4_8identityENS5_IJNS4_13SM90_TMA_LOADES24_EEES22_vS23_EENS_8epilogue10collective18CollectiveEpilogueINS27_23Sm100TmaWarpSpecializedILi4ELi2ELi32ELb1ELb0EEEJSG_NS5_IJNSL_ISF_SB_EENSL_ISM_SB_EEEEENS_10bfloat16_tESK_S2F_SK_NS27_6fusion15FusionCallbacksIS2B_NS2G_17LinearCombinationIS2F_fS2F_fLNS_15FloatRoundStyleE2EEESG_S2E_JEEENS4_5SM1004TMEM4LOAD26SM100_TMEM_LOAD_32dp32b32xES24_NS1I_IS1K_NS1L_ILi16EEENSL_INS5_IJS1N_SM_EEENS5_IJSM_SB_EEEEEEENS4_39AutoVectorizingCopyWithAssumedAlignmentILi128EEENS4_14SM90_TMA_STOREES2U_S2W_S2W_EEEvvEEEEvNT_6ParamsE:
	.zero		3968


//--------------------- SYMBOLS --------------------------

	.type		.nv.reservedSmem.offset0,@object
	.size		.nv.reservedSmem.offset0,0x4
	.type		.nv.reservedSmem.cap,@object
	.size		.nv.reservedSmem.cap,0x4
	.type		__assertfail,@function
